//
// Generated by NVIDIA NVVM Compiler
//
// Compiler Build ID: CL-36424714
// Cuda compilation tools, release 13.0, V13.0.88
// Based on NVVM 20.0.0
//

.version 9.0
.target sm_100
.address_size 64

	// .globl	_Z28wmm_m16n16k16_latency_kernelPKjPjS1_

.visible .entry _Z28wmm_m16n16k16_latency_kernelPKjPjS1_(
	.param .u64 .ptr .align 1 _Z28wmm_m16n16k16_latency_kernelPKjPjS1__param_0,
	.param .u64 .ptr .align 1 _Z28wmm_m16n16k16_latency_kernelPKjPjS1__param_1,
	.param .u64 .ptr .align 1 _Z28wmm_m16n16k16_latency_kernelPKjPjS1__param_2
)
.maxntid 32
.minnctapersm 1
{
	.reg .b32 	%r<1005>;
	.reg .b64 	%rd<7>;

	ld.param.u64 	%rd1, [_Z28wmm_m16n16k16_latency_kernelPKjPjS1__param_1];
	ld.param.u64 	%rd2, [_Z28wmm_m16n16k16_latency_kernelPKjPjS1__param_2];
	// begin inline asm
	bar.sync 0;
mov.u32 %r1, %clock;

	// end inline asm
	mov.b32 	%r992, 9;
	mov.b32 	%r995, 2;
	mov.b32 	%r997, 34;
	mov.b32 	%r998, 23;
	mov.b32 	%r999, 13;
	mov.b32 	%r1000, 1;
	mov.b32 	%r1001, 3;
	// begin inline asm
	wmma.mma.sync.aligned.m16n16k16.row.row.s32.s8.s8.s32             {%r2, %r3, %r4, %r5, %r6, %r7, %r8, %r9},             {%r1000, %r995}, {%r992, %r1000},             {%r998, %r995, %r1001, %r997, %r998, %r999, %r1000, %r1001};

	// end inline asm
	// begin inline asm
	wmma.mma.sync.aligned.m16n16k16.row.row.s32.s8.s8.s32             {%r22, %r23, %r24, %r25, %r26, %r27, %r28, %r29},             {%r1000, %r995}, {%r992, %r1000},             {%r2, %r995, %r1001, %r997, %r998, %r999, %r1000, %r1001};

	// end inline asm
	// begin inline asm
	wmma.mma.sync.aligned.m16n16k16.row.row.s32.s8.s8.s32             {%r42, %r43, %r44, %r45, %r46, %r47, %r48, %r49},             {%r1000, %r995}, {%r992, %r1000},             {%r22, %r995, %r1001, %r997, %r998, %r999, %r1000, %r1001};

	// end inline asm
	// begin inline asm
	wmma.mma.sync.aligned.m16n16k16.row.row.s32.s8.s8.s32             {%r62, %r63, %r64, %r65, %r66, %r67, %r68, %r69},             {%r1000, %r995}, {%r992, %r1000},             {%r42, %r995, %r1001, %r997, %r998, %r999, %r1000, %r1001};

	// end inline asm
	// begin inline asm
	wmma.mma.sync.aligned.m16n16k16.row.row.s32.s8.s8.s32             {%r82, %r83, %r84, %r85, %r86, %r87, %r88, %r89},             {%r1000, %r995}, {%r992, %r1000},             {%r62, %r995, %r1001, %r997, %r998, %r999, %r1000, %r1001};

	// end inline asm
	// begin inline asm
	wmma.mma.sync.aligned.m16n16k16.row.row.s32.s8.s8.s32             {%r102, %r103, %r104, %r105, %r106, %r107, %r108, %r109},             {%r1000, %r995}, {%r992, %r1000},             {%r82, %r995, %r1001, %r997, %r998, %r999, %r1000, %r1001};

	// end inline asm
	// begin inline asm
	wmma.mma.sync.aligned.m16n16k16.row.row.s32.s8.s8.s32             {%r122, %r123, %r124, %r125, %r126, %r127, %r128, %r129},             {%r1000, %r995}, {%r992, %r1000},             {%r102, %r995, %r1001, %r997, %r998, %r999, %r1000, %r1001};

	// end inline asm
	// begin inline asm
	wmma.mma.sync.aligned.m16n16k16.row.row.s32.s8.s8.s32             {%r142, %r143, %r144, %r145, %r146, %r147, %r148, %r149},             {%r1000, %r995}, {%r992, %r1000},             {%r122, %r995, %r1001, %r997, %r998, %r999, %r1000, %r1001};

	// end inline asm
	// begin inline asm
	wmma.mma.sync.aligned.m16n16k16.row.row.s32.s8.s8.s32             {%r162, %r163, %r164, %r165, %r166, %r167, %r168, %r169},             {%r1000, %r995}, {%r992, %r1000},             {%r142, %r995, %r1001, %r997, %r998, %r999, %r1000, %r1001};

	// end inline asm
	// begin inline asm
	wmma.mma.sync.aligned.m16n16k16.row.row.s32.s8.s8.s32             {%r182, %r183, %r184, %r185, %r186, %r187, %r188, %r189},             {%r1000, %r995}, {%r992, %r1000},             {%r162, %r995, %r1001, %r997, %r998, %r999, %r1000, %r1001};

	// end inline asm
	// begin inline asm
	wmma.mma.sync.aligned.m16n16k16.row.row.s32.s8.s8.s32             {%r202, %r203, %r204, %r205, %r206, %r207, %r208, %r209},             {%r1000, %r995}, {%r992, %r1000},             {%r182, %r995, %r1001, %r997, %r998, %r999, %r1000, %r1001};

	// end inline asm
	// begin inline asm
	wmma.mma.sync.aligned.m16n16k16.row.row.s32.s8.s8.s32             {%r222, %r223, %r224, %r225, %r226, %r227, %r228, %r229},             {%r1000, %r995}, {%r992, %r1000},             {%r202, %r995, %r1001, %r997, %r998, %r999, %r1000, %r1001};

	// end inline asm
	// begin inline asm
	wmma.mma.sync.aligned.m16n16k16.row.row.s32.s8.s8.s32             {%r242, %r243, %r244, %r245, %r246, %r247, %r248, %r249},             {%r1000, %r995}, {%r992, %r1000},             {%r222, %r995, %r1001, %r997, %r998, %r999, %r1000, %r1001};

	// end inline asm
	// begin inline asm
	wmma.mma.sync.aligned.m16n16k16.row.row.s32.s8.s8.s32             {%r262, %r263, %r264, %r265, %r266, %r267, %r268, %r269},             {%r1000, %r995}, {%r992, %r1000},             {%r242, %r995, %r1001, %r997, %r998, %r999, %r1000, %r1001};

	// end inline asm
	// begin inline asm
	wmma.mma.sync.aligned.m16n16k16.row.row.s32.s8.s8.s32             {%r282, %r283, %r284, %r285, %r286, %r287, %r288, %r289},             {%r1000, %r995}, {%r992, %r1000},             {%r262, %r995, %r1001, %r997, %r998, %r999, %r1000, %r1001};

	// end inline asm
	// begin inline asm
	wmma.mma.sync.aligned.m16n16k16.row.row.s32.s8.s8.s32             {%r302, %r303, %r304, %r305, %r306, %r307, %r308, %r309},             {%r1000, %r995}, {%r992, %r1000},             {%r282, %r995, %r1001, %r997, %r998, %r999, %r1000, %r1001};

	// end inline asm
	// begin inline asm
	wmma.mma.sync.aligned.m16n16k16.row.row.s32.s8.s8.s32             {%r322, %r323, %r324, %r325, %r326, %r327, %r328, %r329},             {%r1000, %r995}, {%r992, %r1000},             {%r302, %r995, %r1001, %r997, %r998, %r999, %r1000, %r1001};

	// end inline asm
	// begin inline asm
	wmma.mma.sync.aligned.m16n16k16.row.row.s32.s8.s8.s32             {%r342, %r343, %r344, %r345, %r346, %r347, %r348, %r349},             {%r1000, %r995}, {%r992, %r1000},             {%r322, %r995, %r1001, %r997, %r998, %r999, %r1000, %r1001};

	// end inline asm
	// begin inline asm
	wmma.mma.sync.aligned.m16n16k16.row.row.s32.s8.s8.s32             {%r362, %r363, %r364, %r365, %r366, %r367, %r368, %r369},             {%r1000, %r995}, {%r992, %r1000},             {%r342, %r995, %r1001, %r997, %r998, %r999, %r1000, %r1001};

	// end inline asm
	// begin inline asm
	wmma.mma.sync.aligned.m16n16k16.row.row.s32.s8.s8.s32             {%r382, %r383, %r384, %r385, %r386, %r387, %r388, %r389},             {%r1000, %r995}, {%r992, %r1000},             {%r362, %r995, %r1001, %r997, %r998, %r999, %r1000, %r1001};

	// end inline asm
	// begin inline asm
	wmma.mma.sync.aligned.m16n16k16.row.row.s32.s8.s8.s32             {%r402, %r403, %r404, %r405, %r406, %r407, %r408, %r409},             {%r1000, %r995}, {%r992, %r1000},             {%r382, %r995, %r1001, %r997, %r998, %r999, %r1000, %r1001};

	// end inline asm
	// begin inline asm
	wmma.mma.sync.aligned.m16n16k16.row.row.s32.s8.s8.s32             {%r422, %r423, %r424, %r425, %r426, %r427, %r428, %r429},             {%r1000, %r995}, {%r992, %r1000},             {%r402, %r995, %r1001, %r997, %r998, %r999, %r1000, %r1001};

	// end inline asm
	// begin inline asm
	wmma.mma.sync.aligned.m16n16k16.row.row.s32.s8.s8.s32             {%r442, %r443, %r444, %r445, %r446, %r447, %r448, %r449},             {%r1000, %r995}, {%r992, %r1000},             {%r422, %r995, %r1001, %r997, %r998, %r999, %r1000, %r1001};

	// end inline asm
	// begin inline asm
	wmma.mma.sync.aligned.m16n16k16.row.row.s32.s8.s8.s32             {%r462, %r463, %r464, %r465, %r466, %r467, %r468, %r469},             {%r1000, %r995}, {%r992, %r1000},             {%r442, %r995, %r1001, %r997, %r998, %r999, %r1000, %r1001};

	// end inline asm
	// begin inline asm
	wmma.mma.sync.aligned.m16n16k16.row.row.s32.s8.s8.s32             {%r482, %r483, %r484, %r485, %r486, %r487, %r488, %r489},             {%r1000, %r995}, {%r992, %r1000},             {%r462, %r995, %r1001, %r997, %r998, %r999, %r1000, %r1001};

	// end inline asm
	// begin inline asm
	wmma.mma.sync.aligned.m16n16k16.row.row.s32.s8.s8.s32             {%r502, %r503, %r504, %r505, %r506, %r507, %r508, %r509},             {%r1000, %r995}, {%r992, %r1000},             {%r482, %r995, %r1001, %r997, %r998, %r999, %r1000, %r1001};

	// end inline asm
	// begin inline asm
	wmma.mma.sync.aligned.m16n16k16.row.row.s32.s8.s8.s32             {%r522, %r523, %r524, %r525, %r526, %r527, %r528, %r529},             {%r1000, %r995}, {%r992, %r1000},             {%r502, %r995, %r1001, %r997, %r998, %r999, %r1000, %r1001};

	// end inline asm
	// begin inline asm
	wmma.mma.sync.aligned.m16n16k16.row.row.s32.s8.s8.s32             {%r542, %r543, %r544, %r545, %r546, %r547, %r548, %r549},             {%r1000, %r995}, {%r992, %r1000},             {%r522, %r995, %r1001, %r997, %r998, %r999, %r1000, %r1001};

	// end inline asm
	// begin inline asm
	wmma.mma.sync.aligned.m16n16k16.row.row.s32.s8.s8.s32             {%r562, %r563, %r564, %r565, %r566, %r567, %r568, %r569},             {%r1000, %r995}, {%r992, %r1000},             {%r542, %r995, %r1001, %r997, %r998, %r999, %r1000, %r1001};

	// end inline asm
	// begin inline asm
	wmma.mma.sync.aligned.m16n16k16.row.row.s32.s8.s8.s32             {%r582, %r583, %r584, %r585, %r586, %r587, %r588, %r589},             {%r1000, %r995}, {%r992, %r1000},             {%r562, %r995, %r1001, %r997, %r998, %r999, %r1000, %r1001};

	// end inline asm
	// begin inline asm
	wmma.mma.sync.aligned.m16n16k16.row.row.s32.s8.s8.s32             {%r602, %r603, %r604, %r605, %r606, %r607, %r608, %r609},             {%r1000, %r995}, {%r992, %r1000},             {%r582, %r995, %r1001, %r997, %r998, %r999, %r1000, %r1001};

	// end inline asm
	// begin inline asm
	wmma.mma.sync.aligned.m16n16k16.row.row.s32.s8.s8.s32             {%r622, %r623, %r624, %r625, %r626, %r627, %r628, %r629},             {%r1000, %r995}, {%r992, %r1000},             {%r602, %r995, %r1001, %r997, %r998, %r999, %r1000, %r1001};

	// end inline asm
	// begin inline asm
	wmma.mma.sync.aligned.m16n16k16.row.row.s32.s8.s8.s32             {%r642, %r643, %r644, %r645, %r646, %r647, %r648, %r649},             {%r1000, %r995}, {%r992, %r1000},             {%r622, %r995, %r1001, %r997, %r998, %r999, %r1000, %r1001};

	// end inline asm
	// begin inline asm
	wmma.mma.sync.aligned.m16n16k16.row.row.s32.s8.s8.s32             {%r662, %r663, %r664, %r665, %r666, %r667, %r668, %r669},             {%r1000, %r995}, {%r992, %r1000},             {%r642, %r995, %r1001, %r997, %r998, %r999, %r1000, %r1001};

	// end inline asm
	// begin inline asm
	wmma.mma.sync.aligned.m16n16k16.row.row.s32.s8.s8.s32             {%r682, %r683, %r684, %r685, %r686, %r687, %r688, %r689},             {%r1000, %r995}, {%r992, %r1000},             {%r662, %r995, %r1001, %r997, %r998, %r999, %r1000, %r1001};

	// end inline asm
	// begin inline asm
	wmma.mma.sync.aligned.m16n16k16.row.row.s32.s8.s8.s32             {%r702, %r703, %r704, %r705, %r706, %r707, %r708, %r709},             {%r1000, %r995}, {%r992, %r1000},             {%r682, %r995, %r1001, %r997, %r998, %r999, %r1000, %r1001};

	// end inline asm
	// begin inline asm
	wmma.mma.sync.aligned.m16n16k16.row.row.s32.s8.s8.s32             {%r722, %r723, %r724, %r725, %r726, %r727, %r728, %r729},             {%r1000, %r995}, {%r992, %r1000},             {%r702, %r995, %r1001, %r997, %r998, %r999, %r1000, %r1001};

	// end inline asm
	// begin inline asm
	wmma.mma.sync.aligned.m16n16k16.row.row.s32.s8.s8.s32             {%r742, %r743, %r744, %r745, %r746, %r747, %r748, %r749},             {%r1000, %r995}, {%r992, %r1000},             {%r722, %r995, %r1001, %r997, %r998, %r999, %r1000, %r1001};

	// end inline asm
	// begin inline asm
	wmma.mma.sync.aligned.m16n16k16.row.row.s32.s8.s8.s32             {%r762, %r763, %r764, %r765, %r766, %r767, %r768, %r769},             {%r1000, %r995}, {%r992, %r1000},             {%r742, %r995, %r1001, %r997, %r998, %r999, %r1000, %r1001};

	// end inline asm
	// begin inline asm
	wmma.mma.sync.aligned.m16n16k16.row.row.s32.s8.s8.s32             {%r782, %r783, %r784, %r785, %r786, %r787, %r788, %r789},             {%r1000, %r995}, {%r992, %r1000},             {%r762, %r995, %r1001, %r997, %r998, %r999, %r1000, %r1001};

	// end inline asm
	// begin inline asm
	wmma.mma.sync.aligned.m16n16k16.row.row.s32.s8.s8.s32             {%r802, %r803, %r804, %r805, %r806, %r807, %r808, %r809},             {%r1000, %r995}, {%r992, %r1000},             {%r782, %r995, %r1001, %r997, %r998, %r999, %r1000, %r1001};

	// end inline asm
	// begin inline asm
	wmma.mma.sync.aligned.m16n16k16.row.row.s32.s8.s8.s32             {%r822, %r823, %r824, %r825, %r826, %r827, %r828, %r829},             {%r1000, %r995}, {%r992, %r1000},             {%r802, %r995, %r1001, %r997, %r998, %r999, %r1000, %r1001};

	// end inline asm
	// begin inline asm
	wmma.mma.sync.aligned.m16n16k16.row.row.s32.s8.s8.s32             {%r842, %r843, %r844, %r845, %r846, %r847, %r848, %r849},             {%r1000, %r995}, {%r992, %r1000},             {%r822, %r995, %r1001, %r997, %r998, %r999, %r1000, %r1001};

	// end inline asm
	// begin inline asm
	wmma.mma.sync.aligned.m16n16k16.row.row.s32.s8.s8.s32             {%r862, %r863, %r864, %r865, %r866, %r867, %r868, %r869},             {%r1000, %r995}, {%r992, %r1000},             {%r842, %r995, %r1001, %r997, %r998, %r999, %r1000, %r1001};

	// end inline asm
	// begin inline asm
	wmma.mma.sync.aligned.m16n16k16.row.row.s32.s8.s8.s32             {%r882, %r883, %r884, %r885, %r886, %r887, %r888, %r889},             {%r1000, %r995}, {%r992, %r1000},             {%r862, %r995, %r1001, %r997, %r998, %r999, %r1000, %r1001};

	// end inline asm
	// begin inline asm
	wmma.mma.sync.aligned.m16n16k16.row.row.s32.s8.s8.s32             {%r902, %r903, %r904, %r905, %r906, %r907, %r908, %r909},             {%r1000, %r995}, {%r992, %r1000},             {%r882, %r995, %r1001, %r997, %r998, %r999, %r1000, %r1001};

	// end inline asm
	// begin inline asm
	wmma.mma.sync.aligned.m16n16k16.row.row.s32.s8.s8.s32             {%r922, %r923, %r924, %r925, %r926, %r927, %r928, %r929},             {%r1000, %r995}, {%r992, %r1000},             {%r902, %r995, %r1001, %r997, %r998, %r999, %r1000, %r1001};

	// end inline asm
	// begin inline asm
	wmma.mma.sync.aligned.m16n16k16.row.row.s32.s8.s8.s32             {%r942, %r943, %r944, %r945, %r946, %r947, %r948, %r949},             {%r1000, %r995}, {%r992, %r1000},             {%r922, %r995, %r1001, %r997, %r998, %r999, %r1000, %r1001};

	// end inline asm
	// begin inline asm
	wmma.mma.sync.aligned.m16n16k16.row.row.s32.s8.s8.s32             {%r962, %r963, %r964, %r965, %r966, %r967, %r968, %r969},             {%r1000, %r995}, {%r992, %r1000},             {%r942, %r995, %r1001, %r997, %r998, %r999, %r1000, %r1001};

	// end inline asm
	// begin inline asm
	wmma.mma.sync.aligned.m16n16k16.row.row.s32.s8.s8.s32             {%r982, %r983, %r984, %r985, %r986, %r987, %r988, %r989},             {%r1000, %r995}, {%r992, %r1000},             {%r962, %r995, %r1001, %r997, %r998, %r999, %r1000, %r1001};

	// end inline asm
	cvta.to.global.u64 	%rd3, %rd2;
	cvta.to.global.u64 	%rd4, %rd1;
	// begin inline asm
	bar.sync 0;
mov.u32 %r1002, %clock;

	// end inline asm
	sub.s32 	%r1003, %r1002, %r1;
	mov.u32 	%r1004, %tid.x;
	mul.wide.u32 	%rd5, %r1004, 4;
	add.s64 	%rd6, %rd3, %rd5;
	st.global.u32 	[%rd6], %r1003;
	st.global.u32 	[%rd4], %r982;
	st.global.u32 	[%rd4+4], %r983;
	st.global.u32 	[%rd4+8], %r984;
	st.global.u32 	[%rd4+12], %r985;
	ret;

}
	// .globl	_Z27wmm_m8n32k16_latency_kernelPKjPjS1_
.visible .entry _Z27wmm_m8n32k16_latency_kernelPKjPjS1_(
	.param .u64 .ptr .align 1 _Z27wmm_m8n32k16_latency_kernelPKjPjS1__param_0,
	.param .u64 .ptr .align 1 _Z27wmm_m8n32k16_latency_kernelPKjPjS1__param_1,
	.param .u64 .ptr .align 1 _Z27wmm_m8n32k16_latency_kernelPKjPjS1__param_2
)
.maxntid 32
.minnctapersm 1
{
	.reg .b32 	%r<1054>;
	.reg .b64 	%rd<7>;

	ld.param.u64 	%rd1, [_Z27wmm_m8n32k16_latency_kernelPKjPjS1__param_1];
	ld.param.u64 	%rd2, [_Z27wmm_m8n32k16_latency_kernelPKjPjS1__param_2];
	mov.u32 	%r11, %tid.x;
	// begin inline asm
	bar.sync 0;
mov.u32 %r1, %clock;

	// end inline asm
	mov.b32 	%r1043, 0;
	mov.b32 	%r1045, 2;
	mov.b32 	%r1047, 34;
	mov.b32 	%r1048, 23;
	mov.b32 	%r1049, 13;
	mov.b32 	%r1050, 1;
	mov.b32 	%r1051, 3;
	// begin inline asm
	wmma.mma.sync.aligned.m8n32k16.row.row.s32.s8.s8.s32             {%r2, %r3, %r4, %r5, %r6, %r7, %r8, %r9},             {%r1050}, {%r11, %r1050, %r1043, %r1043},             {%r1048, %r1045, %r11, %r1047, %r1048, %r1049, %r1050, %r1051};

	// end inline asm
	// begin inline asm
	wmma.mma.sync.aligned.m8n32k16.row.row.s32.s8.s8.s32             {%r23, %r24, %r25, %r26, %r27, %r28, %r29, %r30},             {%r1050}, {%r11, %r1050, %r1043, %r1043},             {%r2, %r1045, %r11, %r1047, %r1048, %r1049, %r1050, %r1051};

	// end inline asm
	// begin inline asm
	wmma.mma.sync.aligned.m8n32k16.row.row.s32.s8.s8.s32             {%r44, %r45, %r46, %r47, %r48, %r49, %r50, %r51},             {%r1050}, {%r11, %r1050, %r1043, %r1043},             {%r23, %r1045, %r11, %r1047, %r1048, %r1049, %r1050, %r1051};

	// end inline asm
	// begin inline asm
	wmma.mma.sync.aligned.m8n32k16.row.row.s32.s8.s8.s32             {%r65, %r66, %r67, %r68, %r69, %r70, %r71, %r72},             {%r1050}, {%r11, %r1050, %r1043, %r1043},             {%r44, %r1045, %r11, %r1047, %r1048, %r1049, %r1050, %r1051};

	// end inline asm
	// begin inline asm
	wmma.mma.sync.aligned.m8n32k16.row.row.s32.s8.s8.s32             {%r86, %r87, %r88, %r89, %r90, %r91, %r92, %r93},             {%r1050}, {%r11, %r1050, %r1043, %r1043},             {%r65, %r1045, %r11, %r1047, %r1048, %r1049, %r1050, %r1051};

	// end inline asm
	// begin inline asm
	wmma.mma.sync.aligned.m8n32k16.row.row.s32.s8.s8.s32             {%r107, %r108, %r109, %r110, %r111, %r112, %r113, %r114},             {%r1050}, {%r11, %r1050, %r1043, %r1043},             {%r86, %r1045, %r11, %r1047, %r1048, %r1049, %r1050, %r1051};

	// end inline asm
	// begin inline asm
	wmma.mma.sync.aligned.m8n32k16.row.row.s32.s8.s8.s32             {%r128, %r129, %r130, %r131, %r132, %r133, %r134, %r135},             {%r1050}, {%r11, %r1050, %r1043, %r1043},             {%r107, %r1045, %r11, %r1047, %r1048, %r1049, %r1050, %r1051};

	// end inline asm
	// begin inline asm
	wmma.mma.sync.aligned.m8n32k16.row.row.s32.s8.s8.s32             {%r149, %r150, %r151, %r152, %r153, %r154, %r155, %r156},             {%r1050}, {%r11, %r1050, %r1043, %r1043},             {%r128, %r1045, %r11, %r1047, %r1048, %r1049, %r1050, %r1051};

	// end inline asm
	// begin inline asm
	wmma.mma.sync.aligned.m8n32k16.row.row.s32.s8.s8.s32             {%r170, %r171, %r172, %r173, %r174, %r175, %r176, %r177},             {%r1050}, {%r11, %r1050, %r1043, %r1043},             {%r149, %r1045, %r11, %r1047, %r1048, %r1049, %r1050, %r1051};

	// end inline asm
	// begin inline asm
	wmma.mma.sync.aligned.m8n32k16.row.row.s32.s8.s8.s32             {%r191, %r192, %r193, %r194, %r195, %r196, %r197, %r198},             {%r1050}, {%r11, %r1050, %r1043, %r1043},             {%r170, %r1045, %r11, %r1047, %r1048, %r1049, %r1050, %r1051};

	// end inline asm
	// begin inline asm
	wmma.mma.sync.aligned.m8n32k16.row.row.s32.s8.s8.s32             {%r212, %r213, %r214, %r215, %r216, %r217, %r218, %r219},             {%r1050}, {%r11, %r1050, %r1043, %r1043},             {%r191, %r1045, %r11, %r1047, %r1048, %r1049, %r1050, %r1051};

	// end inline asm
	// begin inline asm
	wmma.mma.sync.aligned.m8n32k16.row.row.s32.s8.s8.s32             {%r233, %r234, %r235, %r236, %r237, %r238, %r239, %r240},             {%r1050}, {%r11, %r1050, %r1043, %r1043},             {%r212, %r1045, %r11, %r1047, %r1048, %r1049, %r1050, %r1051};

	// end inline asm
	// begin inline asm
	wmma.mma.sync.aligned.m8n32k16.row.row.s32.s8.s8.s32             {%r254, %r255, %r256, %r257, %r258, %r259, %r260, %r261},             {%r1050}, {%r11, %r1050, %r1043, %r1043},             {%r233, %r1045, %r11, %r1047, %r1048, %r1049, %r1050, %r1051};

	// end inline asm
	// begin inline asm
	wmma.mma.sync.aligned.m8n32k16.row.row.s32.s8.s8.s32             {%r275, %r276, %r277, %r278, %r279, %r280, %r281, %r282},             {%r1050}, {%r11, %r1050, %r1043, %r1043},             {%r254, %r1045, %r11, %r1047, %r1048, %r1049, %r1050, %r1051};

	// end inline asm
	// begin inline asm
	wmma.mma.sync.aligned.m8n32k16.row.row.s32.s8.s8.s32             {%r296, %r297, %r298, %r299, %r300, %r301, %r302, %r303},             {%r1050}, {%r11, %r1050, %r1043, %r1043},             {%r275, %r1045, %r11, %r1047, %r1048, %r1049, %r1050, %r1051};

	// end inline asm
	// begin inline asm
	wmma.mma.sync.aligned.m8n32k16.row.row.s32.s8.s8.s32             {%r317, %r318, %r319, %r320, %r321, %r322, %r323, %r324},             {%r1050}, {%r11, %r1050, %r1043, %r1043},             {%r296, %r1045, %r11, %r1047, %r1048, %r1049, %r1050, %r1051};

	// end inline asm
	// begin inline asm
	wmma.mma.sync.aligned.m8n32k16.row.row.s32.s8.s8.s32             {%r338, %r339, %r340, %r341, %r342, %r343, %r344, %r345},             {%r1050}, {%r11, %r1050, %r1043, %r1043},             {%r317, %r1045, %r11, %r1047, %r1048, %r1049, %r1050, %r1051};

	// end inline asm
	// begin inline asm
	wmma.mma.sync.aligned.m8n32k16.row.row.s32.s8.s8.s32             {%r359, %r360, %r361, %r362, %r363, %r364, %r365, %r366},             {%r1050}, {%r11, %r1050, %r1043, %r1043},             {%r338, %r1045, %r11, %r1047, %r1048, %r1049, %r1050, %r1051};

	// end inline asm
	// begin inline asm
	wmma.mma.sync.aligned.m8n32k16.row.row.s32.s8.s8.s32             {%r380, %r381, %r382, %r383, %r384, %r385, %r386, %r387},             {%r1050}, {%r11, %r1050, %r1043, %r1043},             {%r359, %r1045, %r11, %r1047, %r1048, %r1049, %r1050, %r1051};

	// end inline asm
	// begin inline asm
	wmma.mma.sync.aligned.m8n32k16.row.row.s32.s8.s8.s32             {%r401, %r402, %r403, %r404, %r405, %r406, %r407, %r408},             {%r1050}, {%r11, %r1050, %r1043, %r1043},             {%r380, %r1045, %r11, %r1047, %r1048, %r1049, %r1050, %r1051};

	// end inline asm
	// begin inline asm
	wmma.mma.sync.aligned.m8n32k16.row.row.s32.s8.s8.s32             {%r422, %r423, %r424, %r425, %r426, %r427, %r428, %r429},             {%r1050}, {%r11, %r1050, %r1043, %r1043},             {%r401, %r1045, %r11, %r1047, %r1048, %r1049, %r1050, %r1051};

	// end inline asm
	// begin inline asm
	wmma.mma.sync.aligned.m8n32k16.row.row.s32.s8.s8.s32             {%r443, %r444, %r445, %r446, %r447, %r448, %r449, %r450},             {%r1050}, {%r11, %r1050, %r1043, %r1043},             {%r422, %r1045, %r11, %r1047, %r1048, %r1049, %r1050, %r1051};

	// end inline asm
	// begin inline asm
	wmma.mma.sync.aligned.m8n32k16.row.row.s32.s8.s8.s32             {%r464, %r465, %r466, %r467, %r468, %r469, %r470, %r471},             {%r1050}, {%r11, %r1050, %r1043, %r1043},             {%r443, %r1045, %r11, %r1047, %r1048, %r1049, %r1050, %r1051};

	// end inline asm
	// begin inline asm
	wmma.mma.sync.aligned.m8n32k16.row.row.s32.s8.s8.s32             {%r485, %r486, %r487, %r488, %r489, %r490, %r491, %r492},             {%r1050}, {%r11, %r1050, %r1043, %r1043},             {%r464, %r1045, %r11, %r1047, %r1048, %r1049, %r1050, %r1051};

	// end inline asm
	// begin inline asm
	wmma.mma.sync.aligned.m8n32k16.row.row.s32.s8.s8.s32             {%r506, %r507, %r508, %r509, %r510, %r511, %r512, %r513},             {%r1050}, {%r11, %r1050, %r1043, %r1043},             {%r485, %r1045, %r11, %r1047, %r1048, %r1049, %r1050, %r1051};

	// end inline asm
	// begin inline asm
	wmma.mma.sync.aligned.m8n32k16.row.row.s32.s8.s8.s32             {%r527, %r528, %r529, %r530, %r531, %r532, %r533, %r534},             {%r1050}, {%r11, %r1050, %r1043, %r1043},             {%r506, %r1045, %r11, %r1047, %r1048, %r1049, %r1050, %r1051};

	// end inline asm
	// begin inline asm
	wmma.mma.sync.aligned.m8n32k16.row.row.s32.s8.s8.s32             {%r548, %r549, %r550, %r551, %r552, %r553, %r554, %r555},             {%r1050}, {%r11, %r1050, %r1043, %r1043},             {%r527, %r1045, %r11, %r1047, %r1048, %r1049, %r1050, %r1051};

	// end inline asm
	// begin inline asm
	wmma.mma.sync.aligned.m8n32k16.row.row.s32.s8.s8.s32             {%r569, %r570, %r571, %r572, %r573, %r574, %r575, %r576},             {%r1050}, {%r11, %r1050, %r1043, %r1043},             {%r548, %r1045, %r11, %r1047, %r1048, %r1049, %r1050, %r1051};

	// end inline asm
	// begin inline asm
	wmma.mma.sync.aligned.m8n32k16.row.row.s32.s8.s8.s32             {%r590, %r591, %r592, %r593, %r594, %r595, %r596, %r597},             {%r1050}, {%r11, %r1050, %r1043, %r1043},             {%r569, %r1045, %r11, %r1047, %r1048, %r1049, %r1050, %r1051};

	// end inline asm
	// begin inline asm
	wmma.mma.sync.aligned.m8n32k16.row.row.s32.s8.s8.s32             {%r611, %r612, %r613, %r614, %r615, %r616, %r617, %r618},             {%r1050}, {%r11, %r1050, %r1043, %r1043},             {%r590, %r1045, %r11, %r1047, %r1048, %r1049, %r1050, %r1051};

	// end inline asm
	// begin inline asm
	wmma.mma.sync.aligned.m8n32k16.row.row.s32.s8.s8.s32             {%r632, %r633, %r634, %r635, %r636, %r637, %r638, %r639},             {%r1050}, {%r11, %r1050, %r1043, %r1043},             {%r611, %r1045, %r11, %r1047, %r1048, %r1049, %r1050, %r1051};

	// end inline asm
	// begin inline asm
	wmma.mma.sync.aligned.m8n32k16.row.row.s32.s8.s8.s32             {%r653, %r654, %r655, %r656, %r657, %r658, %r659, %r660},             {%r1050}, {%r11, %r1050, %r1043, %r1043},             {%r632, %r1045, %r11, %r1047, %r1048, %r1049, %r1050, %r1051};

	// end inline asm
	// begin inline asm
	wmma.mma.sync.aligned.m8n32k16.row.row.s32.s8.s8.s32             {%r674, %r675, %r676, %r677, %r678, %r679, %r680, %r681},             {%r1050}, {%r11, %r1050, %r1043, %r1043},             {%r653, %r1045, %r11, %r1047, %r1048, %r1049, %r1050, %r1051};

	// end inline asm
	// begin inline asm
	wmma.mma.sync.aligned.m8n32k16.row.row.s32.s8.s8.s32             {%r695, %r696, %r697, %r698, %r699, %r700, %r701, %r702},             {%r1050}, {%r11, %r1050, %r1043, %r1043},             {%r674, %r1045, %r11, %r1047, %r1048, %r1049, %r1050, %r1051};

	// end inline asm
	// begin inline asm
	wmma.mma.sync.aligned.m8n32k16.row.row.s32.s8.s8.s32             {%r716, %r717, %r718, %r719, %r720, %r721, %r722, %r723},             {%r1050}, {%r11, %r1050, %r1043, %r1043},             {%r695, %r1045, %r11, %r1047, %r1048, %r1049, %r1050, %r1051};

	// end inline asm
	// begin inline asm
	wmma.mma.sync.aligned.m8n32k16.row.row.s32.s8.s8.s32             {%r737, %r738, %r739, %r740, %r741, %r742, %r743, %r744},             {%r1050}, {%r11, %r1050, %r1043, %r1043},             {%r716, %r1045, %r11, %r1047, %r1048, %r1049, %r1050, %r1051};

	// end inline asm
	// begin inline asm
	wmma.mma.sync.aligned.m8n32k16.row.row.s32.s8.s8.s32             {%r758, %r759, %r760, %r761, %r762, %r763, %r764, %r765},             {%r1050}, {%r11, %r1050, %r1043, %r1043},             {%r737, %r1045, %r11, %r1047, %r1048, %r1049, %r1050, %r1051};

	// end inline asm
	// begin inline asm
	wmma.mma.sync.aligned.m8n32k16.row.row.s32.s8.s8.s32             {%r779, %r780, %r781, %r782, %r783, %r784, %r785, %r786},             {%r1050}, {%r11, %r1050, %r1043, %r1043},             {%r758, %r1045, %r11, %r1047, %r1048, %r1049, %r1050, %r1051};

	// end inline asm
	// begin inline asm
	wmma.mma.sync.aligned.m8n32k16.row.row.s32.s8.s8.s32             {%r800, %r801, %r802, %r803, %r804, %r805, %r806, %r807},             {%r1050}, {%r11, %r1050, %r1043, %r1043},             {%r779, %r1045, %r11, %r1047, %r1048, %r1049, %r1050, %r1051};

	// end inline asm
	// begin inline asm
	wmma.mma.sync.aligned.m8n32k16.row.row.s32.s8.s8.s32             {%r821, %r822, %r823, %r824, %r825, %r826, %r827, %r828},             {%r1050}, {%r11, %r1050, %r1043, %r1043},             {%r800, %r1045, %r11, %r1047, %r1048, %r1049, %r1050, %r1051};

	// end inline asm
	// begin inline asm
	wmma.mma.sync.aligned.m8n32k16.row.row.s32.s8.s8.s32             {%r842, %r843, %r844, %r845, %r846, %r847, %r848, %r849},             {%r1050}, {%r11, %r1050, %r1043, %r1043},             {%r821, %r1045, %r11, %r1047, %r1048, %r1049, %r1050, %r1051};

	// end inline asm
	// begin inline asm
	wmma.mma.sync.aligned.m8n32k16.row.row.s32.s8.s8.s32             {%r863, %r864, %r865, %r866, %r867, %r868, %r869, %r870},             {%r1050}, {%r11, %r1050, %r1043, %r1043},             {%r842, %r1045, %r11, %r1047, %r1048, %r1049, %r1050, %r1051};

	// end inline asm
	// begin inline asm
	wmma.mma.sync.aligned.m8n32k16.row.row.s32.s8.s8.s32             {%r884, %r885, %r886, %r887, %r888, %r889, %r890, %r891},             {%r1050}, {%r11, %r1050, %r1043, %r1043},             {%r863, %r1045, %r11, %r1047, %r1048, %r1049, %r1050, %r1051};

	// end inline asm
	// begin inline asm
	wmma.mma.sync.aligned.m8n32k16.row.row.s32.s8.s8.s32             {%r905, %r906, %r907, %r908, %r909, %r910, %r911, %r912},             {%r1050}, {%r11, %r1050, %r1043, %r1043},             {%r884, %r1045, %r11, %r1047, %r1048, %r1049, %r1050, %r1051};

	// end inline asm
	// begin inline asm
	wmma.mma.sync.aligned.m8n32k16.row.row.s32.s8.s8.s32             {%r926, %r927, %r928, %r929, %r930, %r931, %r932, %r933},             {%r1050}, {%r11, %r1050, %r1043, %r1043},             {%r905, %r1045, %r11, %r1047, %r1048, %r1049, %r1050, %r1051};

	// end inline asm
	// begin inline asm
	wmma.mma.sync.aligned.m8n32k16.row.row.s32.s8.s8.s32             {%r947, %r948, %r949, %r950, %r951, %r952, %r953, %r954},             {%r1050}, {%r11, %r1050, %r1043, %r1043},             {%r926, %r1045, %r11, %r1047, %r1048, %r1049, %r1050, %r1051};

	// end inline asm
	// begin inline asm
	wmma.mma.sync.aligned.m8n32k16.row.row.s32.s8.s8.s32             {%r968, %r969, %r970, %r971, %r972, %r973, %r974, %r975},             {%r1050}, {%r11, %r1050, %r1043, %r1043},             {%r947, %r1045, %r11, %r1047, %r1048, %r1049, %r1050, %r1051};

	// end inline asm
	// begin inline asm
	wmma.mma.sync.aligned.m8n32k16.row.row.s32.s8.s8.s32             {%r989, %r990, %r991, %r992, %r993, %r994, %r995, %r996},             {%r1050}, {%r11, %r1050, %r1043, %r1043},             {%r968, %r1045, %r11, %r1047, %r1048, %r1049, %r1050, %r1051};

	// end inline asm
	// begin inline asm
	wmma.mma.sync.aligned.m8n32k16.row.row.s32.s8.s8.s32             {%r1010, %r1011, %r1012, %r1013, %r1014, %r1015, %r1016, %r1017},             {%r1050}, {%r11, %r1050, %r1043, %r1043},             {%r989, %r1045, %r11, %r1047, %r1048, %r1049, %r1050, %r1051};

	// end inline asm
	// begin inline asm
	wmma.mma.sync.aligned.m8n32k16.row.row.s32.s8.s8.s32             {%r1031, %r1032, %r1033, %r1034, %r1035, %r1036, %r1037, %r1038},             {%r1050}, {%r11, %r1050, %r1043, %r1043},             {%r1010, %r1045, %r11, %r1047, %r1048, %r1049, %r1050, %r1051};

	// end inline asm
	cvta.to.global.u64 	%rd3, %rd2;
	cvta.to.global.u64 	%rd4, %rd1;
	// begin inline asm
	bar.sync 0;
mov.u32 %r1052, %clock;

	// end inline asm
	sub.s32 	%r1053, %r1052, %r1;
	mul.wide.u32 	%rd5, %r11, 4;
	add.s64 	%rd6, %rd3, %rd5;
	st.global.u32 	[%rd6], %r1053;
	st.global.u32 	[%rd4], %r1031;
	st.global.u32 	[%rd4+4], %r1032;
	st.global.u32 	[%rd4+8], %r1033;
	st.global.u32 	[%rd4+12], %r1034;
	ret;

}
	// .globl	_Z27mma_m16n8k32_latency_kernelPKjPjS1_
.visible .entry _Z27mma_m16n8k32_latency_kernelPKjPjS1_(
	.param .u64 .ptr .align 1 _Z27mma_m16n8k32_latency_kernelPKjPjS1__param_0,
	.param .u64 .ptr .align 1 _Z27mma_m16n8k32_latency_kernelPKjPjS1__param_1,
	.param .u64 .ptr .align 1 _Z27mma_m16n8k32_latency_kernelPKjPjS1__param_2
)
.maxntid 32
.minnctapersm 1
{
	.reg .b32 	%r<6>;
	.reg .b64 	%rd<7>;

	ld.param.u64 	%rd1, [_Z27mma_m16n8k32_latency_kernelPKjPjS1__param_1];
	ld.param.u64 	%rd2, [_Z27mma_m16n8k32_latency_kernelPKjPjS1__param_2];
	// begin inline asm
	bar.sync 0;
mov.u32 %r1, %clock;

	// end inline asm
	cvta.to.global.u64 	%rd3, %rd2;
	cvta.to.global.u64 	%rd4, %rd1;
	// begin inline asm
	bar.sync 0;
mov.u32 %r2, %clock;

	// end inline asm
	sub.s32 	%r3, %r2, %r1;
	mov.u32 	%r4, %tid.x;
	mul.wide.u32 	%rd5, %r4, 4;
	add.s64 	%rd6, %rd3, %rd5;
	st.global.u32 	[%rd6], %r3;
	mov.b32 	%r5, 0;
	st.global.u32 	[%rd4], %r5;
	st.global.u32 	[%rd4+4], %r5;
	st.global.u32 	[%rd4+8], %r5;
	st.global.u32 	[%rd4+12], %r5;
	ret;

}
	// .globl	_Z26mma_m8n8k16_latency_kernelPKjPjS1_
.visible .entry _Z26mma_m8n8k16_latency_kernelPKjPjS1_(
	.param .u64 .ptr .align 1 _Z26mma_m8n8k16_latency_kernelPKjPjS1__param_0,
	.param .u64 .ptr .align 1 _Z26mma_m8n8k16_latency_kernelPKjPjS1__param_1,
	.param .u64 .ptr .align 1 _Z26mma_m8n8k16_latency_kernelPKjPjS1__param_2
)
.maxntid 32
.minnctapersm 1
{
	.reg .b32 	%r<305>;
	.reg .b64 	%rd<7>;

	ld.param.u64 	%rd1, [_Z26mma_m8n8k16_latency_kernelPKjPjS1__param_1];
	ld.param.u64 	%rd2, [_Z26mma_m8n8k16_latency_kernelPKjPjS1__param_2];
	mov.u32 	%r5, %tid.x;
	// begin inline asm
	bar.sync 0;
mov.u32 %r1, %clock;

	// end inline asm
	mov.b32 	%r298, 1;
	mov.b32 	%r6, 23;
	mov.b32 	%r301, 2;
	// begin inline asm
	mma.sync.aligned.m8n8k16.row.col.s32.s8.s8.s32             {%r2, %r3},             {%r298}, {%r5},             {%r6, %r301};

	// end inline asm
	// begin inline asm
	mma.sync.aligned.m8n8k16.row.col.s32.s8.s8.s32             {%r8, %r9},             {%r298}, {%r5},             {%r2, %r301};

	// end inline asm
	// begin inline asm
	mma.sync.aligned.m8n8k16.row.col.s32.s8.s8.s32             {%r14, %r15},             {%r298}, {%r5},             {%r8, %r301};

	// end inline asm
	// begin inline asm
	mma.sync.aligned.m8n8k16.row.col.s32.s8.s8.s32             {%r20, %r21},             {%r298}, {%r5},             {%r14, %r301};

	// end inline asm
	// begin inline asm
	mma.sync.aligned.m8n8k16.row.col.s32.s8.s8.s32             {%r26, %r27},             {%r298}, {%r5},             {%r20, %r301};

	// end inline asm
	// begin inline asm
	mma.sync.aligned.m8n8k16.row.col.s32.s8.s8.s32             {%r32, %r33},             {%r298}, {%r5},             {%r26, %r301};

	// end inline asm
	// begin inline asm
	mma.sync.aligned.m8n8k16.row.col.s32.s8.s8.s32             {%r38, %r39},             {%r298}, {%r5},             {%r32, %r301};

	// end inline asm
	// begin inline asm
	mma.sync.aligned.m8n8k16.row.col.s32.s8.s8.s32             {%r44, %r45},             {%r298}, {%r5},             {%r38, %r301};

	// end inline asm
	// begin inline asm
	mma.sync.aligned.m8n8k16.row.col.s32.s8.s8.s32             {%r50, %r51},             {%r298}, {%r5},             {%r44, %r301};

	// end inline asm
	// begin inline asm
	mma.sync.aligned.m8n8k16.row.col.s32.s8.s8.s32             {%r56, %r57},             {%r298}, {%r5},             {%r50, %r301};

	// end inline asm
	// begin inline asm
	mma.sync.aligned.m8n8k16.row.col.s32.s8.s8.s32             {%r62, %r63},             {%r298}, {%r5},             {%r56, %r301};

	// end inline asm
	// begin inline asm
	mma.sync.aligned.m8n8k16.row.col.s32.s8.s8.s32             {%r68, %r69},             {%r298}, {%r5},             {%r62, %r301};

	// end inline asm
	// begin inline asm
	mma.sync.aligned.m8n8k16.row.col.s32.s8.s8.s32             {%r74, %r75},             {%r298}, {%r5},             {%r68, %r301};

	// end inline asm
	// begin inline asm
	mma.sync.aligned.m8n8k16.row.col.s32.s8.s8.s32             {%r80, %r81},             {%r298}, {%r5},             {%r74, %r301};

	// end inline asm
	// begin inline asm
	mma.sync.aligned.m8n8k16.row.col.s32.s8.s8.s32             {%r86, %r87},             {%r298}, {%r5},             {%r80, %r301};

	// end inline asm
	// begin inline asm
	mma.sync.aligned.m8n8k16.row.col.s32.s8.s8.s32             {%r92, %r93},             {%r298}, {%r5},             {%r86, %r301};

	// end inline asm
	// begin inline asm
	mma.sync.aligned.m8n8k16.row.col.s32.s8.s8.s32             {%r98, %r99},             {%r298}, {%r5},             {%r92, %r301};

	// end inline asm
	// begin inline asm
	mma.sync.aligned.m8n8k16.row.col.s32.s8.s8.s32             {%r104, %r105},             {%r298}, {%r5},             {%r98, %r301};

	// end inline asm
	// begin inline asm
	mma.sync.aligned.m8n8k16.row.col.s32.s8.s8.s32             {%r110, %r111},             {%r298}, {%r5},             {%r104, %r301};

	// end inline asm
	// begin inline asm
	mma.sync.aligned.m8n8k16.row.col.s32.s8.s8.s32             {%r116, %r117},             {%r298}, {%r5},             {%r110, %r301};

	// end inline asm
	// begin inline asm
	mma.sync.aligned.m8n8k16.row.col.s32.s8.s8.s32             {%r122, %r123},             {%r298}, {%r5},             {%r116, %r301};

	// end inline asm
	// begin inline asm
	mma.sync.aligned.m8n8k16.row.col.s32.s8.s8.s32             {%r128, %r129},             {%r298}, {%r5},             {%r122, %r301};

	// end inline asm
	// begin inline asm
	mma.sync.aligned.m8n8k16.row.col.s32.s8.s8.s32             {%r134, %r135},             {%r298}, {%r5},             {%r128, %r301};

	// end inline asm
	// begin inline asm
	mma.sync.aligned.m8n8k16.row.col.s32.s8.s8.s32             {%r140, %r141},             {%r298}, {%r5},             {%r134, %r301};

	// end inline asm
	// begin inline asm
	mma.sync.aligned.m8n8k16.row.col.s32.s8.s8.s32             {%r146, %r147},             {%r298}, {%r5},             {%r140, %r301};

	// end inline asm
	// begin inline asm
	mma.sync.aligned.m8n8k16.row.col.s32.s8.s8.s32             {%r152, %r153},             {%r298}, {%r5},             {%r146, %r301};

	// end inline asm
	// begin inline asm
	mma.sync.aligned.m8n8k16.row.col.s32.s8.s8.s32             {%r158, %r159},             {%r298}, {%r5},             {%r152, %r301};

	// end inline asm
	// begin inline asm
	mma.sync.aligned.m8n8k16.row.col.s32.s8.s8.s32             {%r164, %r165},             {%r298}, {%r5},             {%r158, %r301};

	// end inline asm
	// begin inline asm
	mma.sync.aligned.m8n8k16.row.col.s32.s8.s8.s32             {%r170, %r171},             {%r298}, {%r5},             {%r164, %r301};

	// end inline asm
	// begin inline asm
	mma.sync.aligned.m8n8k16.row.col.s32.s8.s8.s32             {%r176, %r177},             {%r298}, {%r5},             {%r170, %r301};

	// end inline asm
	// begin inline asm
	mma.sync.aligned.m8n8k16.row.col.s32.s8.s8.s32             {%r182, %r183},             {%r298}, {%r5},             {%r176, %r301};

	// end inline asm
	// begin inline asm
	mma.sync.aligned.m8n8k16.row.col.s32.s8.s8.s32             {%r188, %r189},             {%r298}, {%r5},             {%r182, %r301};

	// end inline asm
	// begin inline asm
	mma.sync.aligned.m8n8k16.row.col.s32.s8.s8.s32             {%r194, %r195},             {%r298}, {%r5},             {%r188, %r301};

	// end inline asm
	// begin inline asm
	mma.sync.aligned.m8n8k16.row.col.s32.s8.s8.s32             {%r200, %r201},             {%r298}, {%r5},             {%r194, %r301};

	// end inline asm
	// begin inline asm
	mma.sync.aligned.m8n8k16.row.col.s32.s8.s8.s32             {%r206, %r207},             {%r298}, {%r5},             {%r200, %r301};

	// end inline asm
	// begin inline asm
	mma.sync.aligned.m8n8k16.row.col.s32.s8.s8.s32             {%r212, %r213},             {%r298}, {%r5},             {%r206, %r301};

	// end inline asm
	// begin inline asm
	mma.sync.aligned.m8n8k16.row.col.s32.s8.s8.s32             {%r218, %r219},             {%r298}, {%r5},             {%r212, %r301};

	// end inline asm
	// begin inline asm
	mma.sync.aligned.m8n8k16.row.col.s32.s8.s8.s32             {%r224, %r225},             {%r298}, {%r5},             {%r218, %r301};

	// end inline asm
	// begin inline asm
	mma.sync.aligned.m8n8k16.row.col.s32.s8.s8.s32             {%r230, %r231},             {%r298}, {%r5},             {%r224, %r301};

	// end inline asm
	// begin inline asm
	mma.sync.aligned.m8n8k16.row.col.s32.s8.s8.s32             {%r236, %r237},             {%r298}, {%r5},             {%r230, %r301};

	// end inline asm
	// begin inline asm
	mma.sync.aligned.m8n8k16.row.col.s32.s8.s8.s32             {%r242, %r243},             {%r298}, {%r5},             {%r236, %r301};

	// end inline asm
	// begin inline asm
	mma.sync.aligned.m8n8k16.row.col.s32.s8.s8.s32             {%r248, %r249},             {%r298}, {%r5},             {%r242, %r301};

	// end inline asm
	// begin inline asm
	mma.sync.aligned.m8n8k16.row.col.s32.s8.s8.s32             {%r254, %r255},             {%r298}, {%r5},             {%r248, %r301};

	// end inline asm
	// begin inline asm
	mma.sync.aligned.m8n8k16.row.col.s32.s8.s8.s32             {%r260, %r261},             {%r298}, {%r5},             {%r254, %r301};

	// end inline asm
	// begin inline asm
	mma.sync.aligned.m8n8k16.row.col.s32.s8.s8.s32             {%r266, %r267},             {%r298}, {%r5},             {%r260, %r301};

	// end inline asm
	// begin inline asm
	mma.sync.aligned.m8n8k16.row.col.s32.s8.s8.s32             {%r272, %r273},             {%r298}, {%r5},             {%r266, %r301};

	// end inline asm
	// begin inline asm
	mma.sync.aligned.m8n8k16.row.col.s32.s8.s8.s32             {%r278, %r279},             {%r298}, {%r5},             {%r272, %r301};

	// end inline asm
	// begin inline asm
	mma.sync.aligned.m8n8k16.row.col.s32.s8.s8.s32             {%r284, %r285},             {%r298}, {%r5},             {%r278, %r301};

	// end inline asm
	// begin inline asm
	mma.sync.aligned.m8n8k16.row.col.s32.s8.s8.s32             {%r290, %r291},             {%r298}, {%r5},             {%r284, %r301};

	// end inline asm
	// begin inline asm
	mma.sync.aligned.m8n8k16.row.col.s32.s8.s8.s32             {%r296, %r297},             {%r298}, {%r5},             {%r290, %r301};

	// end inline asm
	cvta.to.global.u64 	%rd3, %rd2;
	cvta.to.global.u64 	%rd4, %rd1;
	// begin inline asm
	bar.sync 0;
mov.u32 %r302, %clock;

	// end inline asm
	sub.s32 	%r303, %r302, %r1;
	mul.wide.u32 	%rd5, %r5, 4;
	add.s64 	%rd6, %rd3, %rd5;
	st.global.u32 	[%rd6], %r303;
	st.global.u32 	[%rd4], %r296;
	st.global.u32 	[%rd4+4], %r297;
	mov.b32 	%r304, 0;
	st.global.u32 	[%rd4+8], %r304;
	st.global.u32 	[%rd4+12], %r304;
	ret;

}


// ===== COMPILED SASS (sm_100) =====

	.target	sm_100

	.elftype	@"ET_EXEC"


//--------------------- .note.nv.tkinfo           --------------------------
	.section	.note.nv.tkinfo,"",@"SHT_NOTE"
	.sectionflags	@"SHF_NOTE_NV_TKINFO"
	.tkinfo
        /*0018*/ 	.word	0x00000002
        /*0030*/ 	.string	""
        /*0030*/ 	.string	"ptxas"
        /*0030*/ 	.string	"Cuda compilation tools, release 13.0, V13.0.88"
        /*0030*/ 	.string	"Build cuda_13.0.r13.0/compiler.36424714_0"
        /*0030*/ 	.string	"-arch sm_100 -m 64 "



//--------------------- .note.nv.cuinfo           --------------------------
	.section	.note.nv.cuinfo,"",@"SHT_NOTE"
	.sectionflags	@"SHF_NOTE_NV_CUINFO"
        /*0018*/ 	.short	0x0002
        /*001a*/ 	.short	0x0064
        /*001c*/ 	.short	0x0082
	.zero		2


//--------------------- .nv.info                  --------------------------
	.section	.nv.info,"",@"SHT_CUDA_INFO"
	.align	4


	//----- nvinfo : EIATTR_REGCOUNT
	.align		4
        /*0000*/ 	.byte	0x04, 0x2f
        /*0002*/ 	.short	(.L_1 - .L_0)
	.align		4
.L_0:
        /*0004*/ 	.word	index@(_Z28wmm_m16n16k16_latency_kernelPKjPjS1_)
        /*0008*/ 	.word	0x00000010


	//----- nvinfo : EIATTR_FRAME_SIZE
	.align		4
.L_1:
        /*000c*/ 	.byte	0x04, 0x11
        /*000e*/ 	.short	(.L_3 - .L_2)
	.align		4
.L_2:
        /*0010*/ 	.word	index@(_Z28wmm_m16n16k16_latency_kernelPKjPjS1_)
        /*0014*/ 	.word	0x00000000


	//----- nvinfo : EIATTR_REGCOUNT
	.align		4
.L_3:
        /*0018*/ 	.byte	0x04, 0x2f
        /*001a*/ 	.short	(.L_5 - .L_4)
	.align		4
.L_4:
        /*001c*/ 	.word	index@(_Z27wmm_m8n32k16_latency_kernelPKjPjS1_)
        /*0020*/ 	.word	0x00000010


	//----- nvinfo : EIATTR_FRAME_SIZE
	.align		4
.L_5:
        /*0024*/ 	.byte	0x04, 0x11
        /*0026*/ 	.short	(.L_7 - .L_6)
	.align		4
.L_6:
        /*0028*/ 	.word	index@(_Z27wmm_m8n32k16_latency_kernelPKjPjS1_)
        /*002c*/ 	.word	0x00000000


	//----- nvinfo : EIATTR_REGCOUNT
	.align		4
.L_7:
        /*0030*/ 	.byte	0x04, 0x2f
        /*0032*/ 	.short	(.L_9 - .L_8)
	.align		4
.L_8:
        /*0034*/ 	.word	index@(_Z27mma_m16n8k32_latency_kernelPKjPjS1_)
        /*0038*/ 	.word	0x0000000c


	//----- nvinfo : EIATTR_FRAME_SIZE
	.align		4
.L_9:
        /*003c*/ 	.byte	0x04, 0x11
        /*003e*/ 	.short	(.L_11 - .L_10)
	.align		4
.L_10:
        /*0040*/ 	.word	index@(_Z27mma_m16n8k32_latency_kernelPKjPjS1_)
        /*0044*/ 	.word	0x00000000


	//----- nvinfo : EIATTR_REGCOUNT
	.align		4
.L_11:
        /*0048*/ 	.byte	0x04, 0x2f
        /*004a*/ 	.short	(.L_13 - .L_12)
	.align		4
.L_12:
        /*004c*/ 	.word	index@(_Z26mma_m8n8k16_latency_kernelPKjPjS1_)
        /*0050*/ 	.word	0x0000000e


	//----- nvinfo : EIATTR_FRAME_SIZE
	.align		4
.L_13:
        /*0054*/ 	.byte	0x04, 0x11
        /*0056*/ 	.short	(.L_15 - .L_14)
	.align		4
.L_14:
        /*0058*/ 	.word	index@(_Z26mma_m8n8k16_latency_kernelPKjPjS1_)
        /*005c*/ 	.word	0x00000000


	//----- nvinfo : EIATTR_MIN_STACK_SIZE
	.align		4
.L_15:
        /*0060*/ 	.byte	0x04, 0x12
        /*0062*/ 	.short	(.L_17 - .L_16)
	.align		4
.L_16:
        /*0064*/ 	.word	index@(_Z26mma_m8n8k16_latency_kernelPKjPjS1_)
        /*0068*/ 	.word	0x00000000


	//----- nvinfo : EIATTR_MIN_STACK_SIZE
	.align		4
.L_17:
        /*006c*/ 	.byte	0x04, 0x12
        /*006e*/ 	.short	(.L_19 - .L_18)
	.align		4
.L_18:
        /*0070*/ 	.word	index@(_Z27mma_m16n8k32_latency_kernelPKjPjS1_)
        /*0074*/ 	.word	0x00000000


	//----- nvinfo : EIATTR_MIN_STACK_SIZE
	.align		4
.L_19:
        /*0078*/ 	.byte	0x04, 0x12
        /*007a*/ 	.short	(.L_21 - .L_20)
	.align		4
.L_20:
        /*007c*/ 	.word	index@(_Z27wmm_m8n32k16_latency_kernelPKjPjS1_)
        /*0080*/ 	.word	0x00000000


	//----- nvinfo : EIATTR_MIN_STACK_SIZE
	.align		4
.L_21:
        /*0084*/ 	.byte	0x04, 0x12
        /*0086*/ 	.short	(.L_23 - .L_22)
	.align		4
.L_22:
        /*0088*/ 	.word	index@(_Z28wmm_m16n16k16_latency_kernelPKjPjS1_)
        /*008c*/ 	.word	0x00000000
.L_23:


//--------------------- .nv.compat                --------------------------
	.section	.nv.compat,"",@"SHT_CUDA_COMPAT_INFO"
	.align	4
        /*0000*/ 	.byte	0x02, 0x09, 0x00, 0x00, 0x02, 0x02, 0x01, 0x00, 0x02, 0x05, 0x05, 0x00, 0x03, 0x07, 0x01, 0x01
        /*0010*/ 	.byte	0x02, 0x03, 0x00, 0x00, 0x02, 0x06, 0x01, 0x00, 0x04, 0x0b, 0x08, 0x00, 0x01, 0x00, 0x00, 0x00
        /*0020*/ 	.byte	0x00, 0x00, 0x00, 0x00


//--------------------- .nv.info._Z26mma_m8n8k16_latency_kernelPKjPjS1_ --------------------------
	.section	.nv.info._Z26mma_m8n8k16_latency_kernelPKjPjS1_,"",@"SHT_CUDA_INFO"
	.sectionflags	@""
	.align	4


	//----- nvinfo : EIATTR_CUDA_API_VERSION
	.align		4
        /*0000*/ 	.byte	0x04, 0x37
        /*0002*/ 	.short	(.L_25 - .L_24)
.L_24:
        /*0004*/ 	.word	0x00000082


	//----- nvinfo : EIATTR_KPARAM_INFO
	.align		4
.L_25:
        /*0008*/ 	.byte	0x04, 0x17
        /*000a*/ 	.short	(.L_27 - .L_26)
.L_26:
        /*000c*/ 	.word	0x00000000
        /*0010*/ 	.short	0x0002
        /*0012*/ 	.short	0x0010
        /*0014*/ 	.byte	0x00, 0xf5, 0x21, 0x00


	//----- nvinfo : EIATTR_KPARAM_INFO
	.align		4
.L_27:
        /*0018*/ 	.byte	0x04, 0x17
        /*001a*/ 	.short	(.L_29 - .L_28)
.L_28:
        /*001c*/ 	.word	0x00000000
        /*0020*/ 	.short	0x0001
        /*0022*/ 	.short	0x0008
        /*0024*/ 	.byte	0x00, 0xf5, 0x21, 0x00


	//----- nvinfo : EIATTR_KPARAM_INFO
	.align		4
.L_29:
        /*0028*/ 	.byte	0x04, 0x17
        /*002a*/ 	.short	(.L_31 - .L_30)
.L_30:
        /*002c*/ 	.word	0x00000000
        /*0030*/ 	.short	0x0000
        /*0032*/ 	.short	0x0000
        /*0034*/ 	.byte	0x00, 0xf5, 0x21, 0x00


	//----- nvinfo : EIATTR_SPARSE_MMA_MASK
	.align		4
.L_31:
        /*0038*/ 	.byte	0x03, 0x50
        /*003a*/ 	.short	0x0000


	//----- nvinfo : EIATTR_MAXREG_COUNT
	.align		4
        /*003c*/ 	.byte	0x03, 0x1b
        /*003e*/ 	.short	0x00ff


	//----- nvinfo : EIATTR_NUM_BARRIERS
	.align		4
        /*0040*/ 	.byte	0x02, 0x4c
        /*0042*/ 	.byte	0x01
	.zero		1


	//----- nvinfo : EIATTR_MERCURY_ISA_VERSION
	.align		4
        /*0044*/ 	.byte	0x03, 0x5f
        /*0046*/ 	.short	0x0101


	//----- nvinfo : EIATTR_VRC_CTA_INIT_COUNT
	.align		4
        /*0048*/ 	.byte	0x02, 0x4a
	.zero		1
	.zero		1


	//----- nvinfo : EIATTR_EXIT_INSTR_OFFSETS
	.align		4
        /*004c*/ 	.byte	0x04, 0x1c
        /*004e*/ 	.short	(.L_33 - .L_32)


	//   ....[0]....
.L_32:
        /*0050*/ 	.word	0x00000ac0


	//----- nvinfo : EIATTR_MAX_THREADS
	.align		4
.L_33:
        /*0054*/ 	.byte	0x04, 0x05
        /*0056*/ 	.short	(.L_35 - .L_34)
.L_34:
        /*0058*/ 	.word	0x00000020
        /*005c*/ 	.word	0x00000001
        /*0060*/ 	.word	0x00000001


	//----- nvinfo : EIATTR_CBANK_PARAM_SIZE
	.align		4
.L_35:
        /*0064*/ 	.byte	0x03, 0x19
        /*0066*/ 	.short	0x0018


	//----- nvinfo : EIATTR_PARAM_CBANK
	.align		4
        /*0068*/ 	.byte	0x04, 0x0a
        /*006a*/ 	.short	(.L_37 - .L_36)
	.align		4
.L_36:
        /*006c*/ 	.word	index@(.nv.constant0._Z26mma_m8n8k16_latency_kernelPKjPjS1_)
        /*0070*/ 	.short	0x0380
        /*0072*/ 	.short	0x0018


	//----- nvinfo : EIATTR_SW_WAR
	.align		4
.L_37:
        /*0074*/ 	.byte	0x04, 0x36
        /*0076*/ 	.short	(.L_39 - .L_38)
.L_38:
        /*0078*/ 	.word	0x00000008
.L_39:


//--------------------- .nv.info._Z27mma_m16n8k32_latency_kernelPKjPjS1_ --------------------------
	.section	.nv.info._Z27mma_m16n8k32_latency_kernelPKjPjS1_,"",@"SHT_CUDA_INFO"
	.sectionflags	@""
	.align	4


	//----- nvinfo : EIATTR_CUDA_API_VERSION
	.align		4
        /*0000*/ 	.byte	0x04, 0x37
        /*0002*/ 	.short	(.L_41 - .L_40)
.L_40:
        /*0004*/ 	.word	0x00000082


	//----- nvinfo : EIATTR_KPARAM_INFO
	.align		4
.L_41:
        /*0008*/ 	.byte	0x04, 0x17
        /*000a*/ 	.short	(.L_43 - .L_42)
.L_42:
        /*000c*/ 	.word	0x00000000
        /*0010*/ 	.short	0x0002
        /*0012*/ 	.short	0x0010
        /*0014*/ 	.byte	0x00, 0xf5, 0x21, 0x00


	//----- nvinfo : EIATTR_KPARAM_INFO
	.align		4
.L_43:
        /*0018*/ 	.byte	0x04, 0x17
        /*001a*/ 	.short	(.L_45 - .L_44)
.L_44:
        /*001c*/ 	.word	0x00000000
        /*0020*/ 	.short	0x0001
        /*0022*/ 	.short	0x0008
        /*0024*/ 	.byte	0x00, 0xf5, 0x21, 0x00


	//----- nvinfo : EIATTR_KPARAM_INFO
	.align		4
.L_45:
        /*0028*/ 	.byte	0x04, 0x17
        /*002a*/ 	.short	(.L_47 - .L_46)
.L_46:
        /*002c*/ 	.word	0x00000000
        /*0030*/ 	.short	0x0000
        /*0032*/ 	.short	0x0000
        /*0034*/ 	.byte	0x00, 0xf5, 0x21, 0x00


	//----- nvinfo : EIATTR_SPARSE_MMA_MASK
	.align		4
.L_47:
        /*0038*/ 	.byte	0x03, 0x50
        /*003a*/ 	.short	0x0000


	//----- nvinfo : EIATTR_MAXREG_COUNT
	.align		4
        /*003c*/ 	.byte	0x03, 0x1b
        /*003e*/ 	.short	0x00ff


	//----- nvinfo : EIATTR_NUM_BARRIERS
	.align		4
        /*0040*/ 	.byte	0x02, 0x4c
        /*0042*/ 	.byte	0x01
	.zero		1


	//----- nvinfo : EIATTR_MERCURY_ISA_VERSION
	.align		4
        /*0044*/ 	.byte	0x03, 0x5f
        /*0046*/ 	.short	0x0101


	//----- nvinfo : EIATTR_VRC_CTA_INIT_COUNT
	.align		4
        /*0048*/ 	.byte	0x02, 0x4a
	.zero		1
	.zero		1


	//----- nvinfo : EIATTR_EXIT_INSTR_OFFSETS
	.align		4
        /*004c*/ 	.byte	0x04, 0x1c
        /*004e*/ 	.short	(.L_49 - .L_48)


	//   ....[0]....
.L_48:
        /*0050*/ 	.word	0x00000120


	//----- nvinfo : EIATTR_MAX_THREADS
	.align		4
.L_49:
        /*0054*/ 	.byte	0x04, 0x05
        /*0056*/ 	.short	(.L_51 - .L_50)
.L_50:
        /*0058*/ 	.word	0x00000020
        /*005c*/ 	.word	0x00000001
        /*0060*/ 	.word	0x00000001


	//----- nvinfo : EIATTR_CBANK_PARAM_SIZE
	.align		4
.L_51:
        /*0064*/ 	.byte	0x03, 0x19
        /*0066*/ 	.short	0x0018


	//----- nvinfo : EIATTR_PARAM_CBANK
	.align		4
        /*0068*/ 	.byte	0x04, 0x0a
        /*006a*/ 	.short	(.L_53 - .L_52)
	.align		4
.L_52:
        /*006c*/ 	.word	index@(.nv.constant0._Z27mma_m16n8k32_latency_kernelPKjPjS1_)
        /*0070*/ 	.short	0x0380
        /*0072*/ 	.short	0x0018


	//----- nvinfo : EIATTR_SW_WAR
	.align		4
.L_53:
        /*0074*/ 	.byte	0x04, 0x36
        /*0076*/ 	.short	(.L_55 - .L_54)
.L_54:
        /*0078*/ 	.word	0x00000008
.L_55:


//--------------------- .nv.info._Z27wmm_m8n32k16_latency_kernelPKjPjS1_ --------------------------
	.section	.nv.info._Z27wmm_m8n32k16_latency_kernelPKjPjS1_,"",@"SHT_CUDA_INFO"
	.sectionflags	@""
	.align	4


	//----- nvinfo : EIATTR_CUDA_API_VERSION
	.align		4
        /*0000*/ 	.byte	0x04, 0x37
        /*0002*/ 	.short	(.L_57 - .L_56)
.L_56:
        /*0004*/ 	.word	0x00000082


	//----- nvinfo : EIATTR_KPARAM_INFO
	.align		4
.L_57:
        /*0008*/ 	.byte	0x04, 0x17
        /*000a*/ 	.short	(.L_59 - .L_58)
.L_58:
        /*000c*/ 	.word	0x00000000
        /*0010*/ 	.short	0x0002
        /*0012*/ 	.short	0x0010
        /*0014*/ 	.byte	0x00, 0xf5, 0x21, 0x00


	//----- nvinfo : EIATTR_KPARAM_INFO
	.align		4
.L_59:
        /*0018*/ 	.byte	0x04, 0x17
        /*001a*/ 	.short	(.L_61 - .L_60)
.L_60:
        /*001c*/ 	.word	0x00000000
        /*0020*/ 	.short	0x0001
        /*0022*/ 	.short	0x0008
        /*0024*/ 	.byte	0x00, 0xf5, 0x21, 0x00


	//----- nvinfo : EIATTR_KPARAM_INFO
	.align		4
.L_61:
        /*0028*/ 	.byte	0x04, 0x17
        /*002a*/ 	.short	(.L_63 - .L_62)
.L_62:
        /*002c*/ 	.word	0x00000000
        /*0030*/ 	.short	0x0000
        /*0032*/ 	.short	0x0000
        /*0034*/ 	.byte	0x00, 0xf5, 0x21, 0x00


	//----- nvinfo : EIATTR_SPARSE_MMA_MASK
	.align		4
.L_63:
        /*0038*/ 	.byte	0x03, 0x50
        /*003a*/ 	.short	0x0000


	//----- nvinfo : EIATTR_WMMA_USED
	.align		4
        /*003c*/ 	.byte	0x01, 0x2b
	.zero		2


	//----- nvinfo : EIATTR_MAXREG_COUNT
	.align		4
        /*0040*/ 	.byte	0x03, 0x1b
        /*0042*/ 	.short	0x00ff


	//----- nvinfo : EIATTR_NUM_BARRIERS
	.align		4
        /*0044*/ 	.byte	0x02, 0x4c
        /*0046*/ 	.byte	0x01
	.zero		1


	//----- nvinfo : EIATTR_MERCURY_ISA_VERSION
	.align		4
        /*0048*/ 	.byte	0x03, 0x5f
        /*004a*/ 	.short	0x0101


	//----- nvinfo : EIATTR_VRC_CTA_INIT_COUNT
	.align		4
        /*004c*/ 	.byte	0x02, 0x4a
	.zero		1
	.zero		1


	//----- nvinfo : EIATTR_EXIT_INSTR_OFFSETS
	.align		4
        /*0050*/ 	.byte	0x04, 0x1c
        /*0052*/ 	.short	(.L_65 - .L_64)


	//   ....[0]....
.L_64:
        /*0054*/ 	.word	0x000010d0


	//----- nvinfo : EIATTR_MAX_THREADS
	.align		4
.L_65:
        /*0058*/ 	.byte	0x04, 0x05
        /*005a*/ 	.short	(.L_67 - .L_66)
.L_66:
        /*005c*/ 	.word	0x00000020
        /*0060*/ 	.word	0x00000001
        /*0064*/ 	.word	0x00000001


	//----- nvinfo : EIATTR_CBANK_PARAM_SIZE
	.align		4
.L_67:
        /*0068*/ 	.byte	0x03, 0x19
        /*006a*/ 	.short	0x0018


	//----- nvinfo : EIATTR_PARAM_CBANK
	.align		4
        /*006c*/ 	.byte	0x04, 0x0a
        /*006e*/ 	.short	(.L_69 - .L_68)
	.align		4
.L_68:
        /*0070*/ 	.word	index@(.nv.constant0._Z27wmm_m8n32k16_latency_kernelPKjPjS1_)
        /*0074*/ 	.short	0x0380
        /*0076*/ 	.short	0x0018


	//----- nvinfo : EIATTR_SW_WAR
	.align		4
.L_69:
        /*0078*/ 	.byte	0x04, 0x36
        /*007a*/ 	.short	(.L_71 - .L_70)
.L_70:
        /*007c*/ 	.word	0x00000008
.L_71:


//--------------------- .nv.info._Z28wmm_m16n16k16_latency_kernelPKjPjS1_ --------------------------
	.section	.nv.info._Z28wmm_m16n16k16_latency_kernelPKjPjS1_,"",@"SHT_CUDA_INFO"
	.sectionflags	@""
	.align	4


	//----- nvinfo : EIATTR_CUDA_API_VERSION
	.align		4
        /*0000*/ 	.byte	0x04, 0x37
        /*0002*/ 	.short	(.L_73 - .L_72)
.L_72:
        /*0004*/ 	.word	0x00000082


	//----- nvinfo : EIATTR_KPARAM_INFO
	.align		4
.L_73:
        /*0008*/ 	.byte	0x04, 0x17
        /*000a*/ 	.short	(.L_75 - .L_74)
.L_74:
        /*000c*/ 	.word	0x00000000
        /*0010*/ 	.short	0x0002
        /*0012*/ 	.short	0x0010
        /*0014*/ 	.byte	0x00, 0xf5, 0x21, 0x00


	//----- nvinfo : EIATTR_KPARAM_INFO
	.align		4
.L_75:
        /*0018*/ 	.byte	0x04, 0x17
        /*001a*/ 	.short	(.L_77 - .L_76)
.L_76:
        /*001c*/ 	.word	0x00000000
        /*0020*/ 	.short	0x0001
        /*0022*/ 	.short	0x0008
        /*0024*/ 	.byte	0x00, 0xf5, 0x21, 0x00


	//----- nvinfo : EIATTR_KPARAM_INFO
	.align		4
.L_77:
        /*0028*/ 	.byte	0x04, 0x17
        /*002a*/ 	.short	(.L_79 - .L_78)
.L_78:
        /*002c*/ 	.word	0x00000000
        /*0030*/ 	.short	0x0000
        /*0032*/ 	.short	0x0000
        /*0034*/ 	.byte	0x00, 0xf5, 0x21, 0x00


	//----- nvinfo : EIATTR_SPARSE_MMA_MASK
	.align		4
.L_79:
        /*0038*/ 	.byte	0x03, 0x50
        /*003a*/ 	.short	0x0000


	//----- nvinfo : EIATTR_WMMA_USED
	.align		4
        /*003c*/ 	.byte	0x01, 0x2b
	.zero		2


	//----- nvinfo : EIATTR_MAXREG_COUNT
	.align		4
        /*0040*/ 	.byte	0x03, 0x1b
        /*0042*/ 	.short	0x00ff


	//----- nvinfo : EIATTR_NUM_BARRIERS
	.align		4
        /*0044*/ 	.byte	0x02, 0x4c
        /*0046*/ 	.byte	0x01
	.zero		1


	//----- nvinfo : EIATTR_MERCURY_ISA_VERSION
	.align		4
        /*0048*/ 	.byte	0x03, 0x5f
        /*004a*/ 	.short	0x0101


	//----- nvinfo : EIATTR_VRC_CTA_INIT_COUNT
	.align		4
        /*004c*/ 	.byte	0x02, 0x4a
	.zero		1
	.zero		1


	//----- nvinfo : EIATTR_EXIT_INSTR_OFFSETS
	.align		4
        /*0050*/ 	.byte	0x04, 0x1c
        /*0052*/ 	.short	(.L_81 - .L_80)


	//   ....[0]....
.L_80:
        /*0054*/ 	.word	0x000010f0


	//----- nvinfo : EIATTR_MAX_THREADS
	.align		4
.L_81:
        /*0058*/ 	.byte	0x04, 0x05
        /*005a*/ 	.short	(.L_83 - .L_82)
.L_82:
        /*005c*/ 	.word	0x00000020
        /*0060*/ 	.word	0x00000001
        /*0064*/ 	.word	0x00000001


	//----- nvinfo : EIATTR_CBANK_PARAM_SIZE
	.align		4
.L_83:
        /*0068*/ 	.byte	0x03, 0x19
        /*006a*/ 	.short	0x0018


	//----- nvinfo : EIATTR_PARAM_CBANK
	.align		4
        /*006c*/ 	.byte	0x04, 0x0a
        /*006e*/ 	.short	(.L_85 - .L_84)
	.align		4
.L_84:
        /*0070*/ 	.word	index@(.nv.constant0._Z28wmm_m16n16k16_latency_kernelPKjPjS1_)
        /*0074*/ 	.short	0x0380
        /*0076*/ 	.short	0x0018


	//----- nvinfo : EIATTR_SW_WAR
	.align		4
.L_85:
        /*0078*/ 	.byte	0x04, 0x36
        /*007a*/ 	.short	(.L_87 - .L_86)
.L_86:
        /*007c*/ 	.word	0x00000008
.L_87:


//--------------------- .nv.callgraph             --------------------------
	.section	.nv.callgraph,"",@"SHT_CUDA_CALLGRAPH"
	.align	4
	.sectionentsize	8
	.align		4
        /*0000*/ 	.word	0x00000000
	.align		4
        /*0004*/ 	.word	0xffffffff
	.align		4
        /*0008*/ 	.word	0x00000000
	.align		4
        /*000c*/ 	.word	0xfffffffe
	.align		4
        /*0010*/ 	.word	0x00000000
	.align		4
        /*0014*/ 	.word	0xfffffffd
	.align		4
        /*0018*/ 	.word	0x00000000
	.align		4
        /*001c*/ 	.word	0xfffffffc


//--------------------- .text._Z26mma_m8n8k16_latency_kernelPKjPjS1_ --------------------------
	.section	.text._Z26mma_m8n8k16_latency_kernelPKjPjS1_,"ax",@progbits
	.align	128
        .global         _Z26mma_m8n8k16_latency_kernelPKjPjS1_
        .type           _Z26mma_m8n8k16_latency_kernelPKjPjS1_,@function
        .size           _Z26mma_m8n8k16_latency_kernelPKjPjS1_,(.L_x_4 - _Z26mma_m8n8k16_latency_kernelPKjPjS1_)
        .other          _Z26mma_m8n8k16_latency_kernelPKjPjS1_,@"STO_CUDA_ENTRY STV_DEFAULT"
_Z26mma_m8n8k16_latency_kernelPKjPjS1_:
.text._Z26mma_m8n8k16_latency_kernelPKjPjS1_:
[----:B------:R-:W-:Y:S01]  /*0000*/  LDC R1, c[0x0][0x37c] ;  /* 0x0000df00ff017b82 */ /* 0x000fe20000000800 */
[----:B------:R-:W0:Y:S01]  /*0010*/  S2R R0, SR_TID.X ;  /* 0x0000000000007919 */ /* 0x000e220000002100 */
[----:B------:R-:W1:Y:S06]  /*0020*/  LDCU.64 UR4, c[0x0][0x358] ;  /* 0x00006b00ff0477ac */ /* 0x000e6c0008000a00 */
[----:B------:R-:W-:Y:S08]  /*0030*/  BAR.SYNC.DEFER_BLOCKING 0x0 ;  /* 0x0000000000007b1d */ /* 0x000ff00000010000 */
[----:B------:R-:W2:Y:S01]  /*0040*/  S2UR UR6, SR_CLOCKLO ;  /* 0x00000000000679c3 */ /* 0x000ea20000005000 */
[----:B------:R-:W-:Y:S01]  /*0050*/  NOP ;  /* 0x0000000000007918 */ /* 0x000fe20000000000 */
[----:B------:R-:W-:Y:S01]  /*0060*/  IMAD.MOV.U32 R4, RZ, RZ, 0x1 ;  /* 0x00000001ff047424 */ /* 0x000fe200078e00ff */
[----:B------:R-:W-:Y:S01]  /*0070*/  CS2R R10, SRZ ;  /* 0x00000000000a7805 */ /* 0x000fe2000001ff00 */
[----:B------:R-:W-:-:S04]  /*0080*/  IMAD.MOV.U32 R5, RZ, RZ, RZ ;  /* 0x000000ffff057224 */ /* 0x000fc800078e00ff */
[----:B------:R-:W-:Y:S01]  /*0090*/  BAR.SYNC.DEFER_BLOCKING 0x0 ;  /* 0x0000000000007b1d */ /* 0x000fe20000010000 */
[----:B------:R-:W-:Y:S02]  /*00a0*/  IMAD.MOV.U32 R8, RZ, RZ, 0x17 ;  /* 0x00000017ff087424 */ /* 0x000fe400078e00ff */
[----:B------:R-:W-:Y:S02]  /*00b0*/  IMAD.MOV.U32 R9, RZ, RZ, 0x2 ;  /* 0x00000002ff097424 */ /* 0x000fe400078e00ff */
[----:B------:R-:W-:Y:S02]  /*00c0*/  IMAD.MOV.U32 R2, RZ, RZ, 0x1 ;  /* 0x00000001ff027424 */ /* 0x000fe400078e00ff */
[----:B------:R-:W-:-:S03]  /*00d0*/  IMAD.MOV.U32 R3, RZ, RZ, RZ ;  /* 0x000000ffff037224 */ /* 0x000fc600078e00ff */
[----:B0-----:R-:W-:-:S15]  /*00e0*/  IMMA.16816.S8.S8 R4, R4.ROW, R0.COL, R8 ;  /* 0x0000000004047237 */ /* 0x001fde0000405408 */
[----:B------:R-:W-:Y:S02]  /*00f0*/  CS2R R6, SRZ ;  /* 0x0000000000067805 */ /* 0x000fe4000001ff00 */
[----:B------:R-:W-:-:S07]  /*0100*/  IMAD.MOV.U32 R5, RZ, RZ, 0x2 ;  /* 0x00000002ff057424 */ /* 0x000fce00078e00ff */
[----:B------:R-:W-:-:S15]  /*0110*/  IMMA.16816.S8.S8 R4, R2.ROW, R0.COL, R4 ;  /* 0x0000000002047237 */ /* 0x000fde0000405404 */
        /* <DEDUP_REMOVED lines=22> */
[----:B------:R-:W-:-:S07]  /*0280*/  MOV R5, 0x2 ;  /* 0x0000000200057802 */ /* 0x000fce0000000f00 */
        /* <DEDUP_REMOVED lines=120> */
[----:B------:R-:W-:Y:S01]  /*0a10*/  IMMA.16816.S8.S8 R4, R2.ROW, R0.COL, R4 ;  /* 0x0000000002047237 */ /* 0x000fe20000405404 */
[----:B------:R-:W-:Y:S01]  /*0a20*/  CS2R.32 R9, SR_CLOCKLO ;  /* 0x0000000000097805 */ /* 0x000fe20000005000 */
[----:B------:R-:W0:Y:S04]  /*0a30*/  LDC.64 R2, c[0x0][0x390] ;  /* 0x0000e400ff027b82 */ /* 0x000e280000000a00 */
[----:B--2---:R-:W-:-:S13]  /*0a40*/  VIADD R9, R9, -UR6 ;  /* 0x8000000609097c36 */ /* 0x004fda0008000000 */
[----:B------:R-:W2:Y:S01]  /*0a50*/  LDC.64 R6, c[0x0][0x388] ;  /* 0x0000e200ff067b82 */ /* 0x000ea20000000a00 */
[----:B0-----:R-:W-:-:S05]  /*0a60*/  IMAD.WIDE.U32 R2, R0, 0x4, R2 ;  /* 0x0000000400027825 */ /* 0x001fca00078e0002 */
[----:B-1----:R-:W-:Y:S04]  /*0a70*/  STG.E desc[UR4][R2.64], R9 ;  /* 0x0000000902007986 */ /* 0x002fe8000c101904 */
[----:B--2---:R-:W-:Y:S04]  /*0a80*/  STG.E desc[UR4][R6.64], R4 ;  /* 0x0000000406007986 */ /* 0x004fe8000c101904 */
[----:B------:R-:W-:Y:S04]  /*0a90*/  STG.E desc[UR4][R6.64+0x4], R5 ;  /* 0x0000040506007986 */ /* 0x000fe8000c101904 */
[----:B------:R-:W-:Y:S04]  /*0aa0*/  STG.E desc[UR4][R6.64+0x8], RZ ;  /* 0x000008ff06007986 */ /* 0x000fe8000c101904 */
[----:B------:R-:W-:Y:S01]  /*0ab0*/  STG.E desc[UR4][R6.64+0xc], RZ ;  /* 0x00000cff06007986 */ /* 0x000fe2000c101904 */
[----:B------:R-:W-:Y:S05]  /*0ac0*/  EXIT ;  /* 0x000000000000794d */ /* 0x000fea0003800000 */
.L_x_0:
[----:B------:R-:W-:-:S00]  /*0ad0*/  BRA `(.L_x_0) ;  /* 0xfffffffc00fc7947 */ /* 0x000fc0000383ffff */
[----:B------:R-:W-:-:S00]  /*0ae0*/  NOP ;  /* 0x0000000000007918 */ /* 0x000fc00000000000 */
        /* <DEDUP_REMOVED lines=9> */
.L_x_4:


//--------------------- .text._Z27mma_m16n8k32_latency_kernelPKjPjS1_ --------------------------
	.section	.text._Z27mma_m16n8k32_latency_kernelPKjPjS1_,"ax",@progbits
	.align	128
        .global         _Z27mma_m16n8k32_latency_kernelPKjPjS1_
        .type           _Z27mma_m16n8k32_latency_kernelPKjPjS1_,@function
        .size           _Z27mma_m16n8k32_latency_kernelPKjPjS1_,(.L_x_5 - _Z27mma_m16n8k32_latency_kernelPKjPjS1_)
        .other          _Z27mma_m16n8k32_latency_kernelPKjPjS1_,@"STO_CUDA_ENTRY STV_DEFAULT"
_Z27mma_m16n8k32_latency_kernelPKjPjS1_:
.text._Z27mma_m16n8k32_latency_kernelPKjPjS1_:
[----:B------:R-:W-:Y:S08]  /*0000*/  LDC R1, c[0x0][0x37c] ;  /* 0x0000df00ff017b82 */ /* 0x000ff00000000800 */
[----:B------:R-:W-:Y:S06]  /*0010*/  BAR.SYNC.DEFER_BLOCKING 0x0 ;  /* 0x0000000000007b1d */ /* 0x000fec0000010000 */
[----:B------:R-:W0:Y:S01]  /*0020*/  LDCU.64 UR4, c[0x0][0x358] ;  /* 0x00006b00ff0477ac */ /* 0x000e220008000a00 */
[----:B------:R-:W-:Y:S01]  /*0030*/  NOP ;  /* 0x0000000000007918 */ /* 0x000fe20000000000 */
[----:B------:R-:W1:Y:S01]  /*0040*/  S2UR UR6, SR_CLOCKLO ;  /* 0x00000000000679c3 */ /* 0x000e620000005000 */
[----:B------:R-:W-:-:S07]  /*0050*/  NOP ;  /* 0x0000000000007918 */ /* 0x000fce0000000000 */
[----:B------:R-:W-:Y:S01]  /*0060*/  BAR.SYNC.DEFER_BLOCKING 0x0 ;  /* 0x0000000000007b1d */ /* 0x000fe20000010000 */
[----:B------:R-:W-:-:S05]  /*0070*/  CS2R.32 R5, SR_CLOCKLO ;  /* 0x0000000000057805 */ /* 0x000fca0000005000 */
[----:B------:R-:W2:Y:S02]  /*0080*/  S2R R7, SR_TID.X ;  /* 0x0000000000077919 */ /* 0x000ea40000002100 */
[----:B------:R-:W2:Y:S01]  /*0090*/  LDC.64 R2, c[0x0][0x390] ;  /* 0x0000e400ff027b82 */ /* 0x000ea20000000a00 */
[----:B-1----:R-:W-:-:S07]  /*00a0*/  IADD3 R5, PT, PT, R5, -UR6, RZ ;  /* 0x8000000605057c10 */ /* 0x002fce000fffe0ff */
[----:B------:R-:W1:Y:S01]  /*00b0*/  LDC.64 R8, c[0x0][0x388] ;  /* 0x0000e200ff087b82 */ /* 0x000e620000000a00 */
[----:B--2---:R-:W-:-:S05]  /*00c0*/  IMAD.WIDE.U32 R2, R7, 0x4, R2 ;  /* 0x0000000407027825 */ /* 0x004fca00078e0002 */
[----:B0-----:R-:W-:Y:S04]  /*00d0*/  STG.E desc[UR4][R2.64], R5 ;  /* 0x0000000502007986 */ /* 0x001fe8000c101904 */
[----:B-1----:R-:W-:Y:S04]  /*00e0*/  STG.E desc[UR4][R8.64], RZ ;  /* 0x000000ff08007986 */ /* 0x002fe8000c101904 */
[----:B------:R-:W-:Y:S04]  /*00f0*/  STG.E desc[UR4][R8.64+0x4], RZ ;  /* 0x000004ff08007986 */ /* 0x000fe8000c101904 */
[----:B------:R-:W-:Y:S04]  /*0100*/  STG.E desc[UR4][R8.64+0x8], RZ ;  /* 0x000008ff08007986 */ /* 0x000fe8000c101904 */
[----:B------:R-:W-:Y:S01]  /*0110*/  STG.E desc[UR4][R8.64+0xc], RZ ;  /* 0x00000cff08007986 */ /* 0x000fe2000c101904 */
[----:B------:R-:W-:Y:S05]  /*0120*/  EXIT ;  /* 0x000000000000794d */ /* 0x000fea0003800000 */
.L_x_1:
        /* <DEDUP_REMOVED lines=13> */
.L_x_5:


//--------------------- .text._Z27wmm_m8n32k16_latency_kernelPKjPjS1_ --------------------------
	.section	.text._Z27wmm_m8n32k16_latency_kernelPKjPjS1_,"ax",@progbits
	.align	128
        .global         _Z27wmm_m8n32k16_latency_kernelPKjPjS1_
        .type           _Z27wmm_m8n32k16_latency_kernelPKjPjS1_,@function
        .size           _Z27wmm_m8n32k16_latency_kernelPKjPjS1_,(.L_x_6 - _Z27wmm_m8n32k16_latency_kernelPKjPjS1_)
        .other          _Z27wmm_m8n32k16_latency_kernelPKjPjS1_,@"STO_CUDA_ENTRY STV_DEFAULT"
_Z27wmm_m8n32k16_latency_kernelPKjPjS1_:
.text._Z27wmm_m8n32k16_latency_kernelPKjPjS1_:
[----:B------:R-:W-:Y:S01]  /*0000*/  LDC R1, c[0x0][0x37c] ;  /* 0x0000df00ff017b82 */ /* 0x000fe20000000800 */
[----:B------:R-:W0:Y:S01]  /*0010*/  S2R R2, SR_TID.X ;  /* 0x0000000000027919 */ /* 0x000e220000002100 */
[----:B------:R-:W1:Y:S06]  /*0020*/  LDCU.64 UR4, c[0x0][0x358] ;  /* 0x00006b00ff0477ac */ /* 0x000e6c0008000a00 */
[----:B------:R-:W-:Y:S08]  /*0030*/  BAR.SYNC.DEFER_BLOCKING 0x0 ;  /* 0x0000000000007b1d */ /* 0x000ff00000010000 */
[----:B------:R-:W2:Y:S01]  /*0040*/  S2UR UR6, SR_CLOCKLO ;  /* 0x00000000000679c3 */ /* 0x000ea20000005000 */
[----:B------:R-:W-:Y:S01]  /*0050*/  NOP ;  /* 0x0000000000007918 */ /* 0x000fe20000000000 */
[----:B------:R-:W-:Y:S01]  /*0060*/  IMAD.MOV.U32 R0, RZ, RZ, 0x1 ;  /* 0x00000001ff007424 */ /* 0x000fe200078e00ff */
[----:B------:R-:W-:Y:S01]  /*0070*/  MOV R4, 0x17 ;  /* 0x0000001700047802 */ /* 0x000fe20000000f00 */
[----:B------:R-:W-:Y:S01]  /*0080*/  IMAD.MOV.U32 R3, RZ, RZ, 0x1 ;  /* 0x00000001ff037424 */ /* 0x000fe200078e00ff */
[----:B------:R-:W-:Y:S01]  /*0090*/  MOV R7, 0x22 ;  /* 0x0000002200077802 */ /* 0x000fe20000000f00 */
[----:B------:R-:W-:-:S02]  /*00a0*/  IMAD.MOV.U32 R5, RZ, RZ, 0x2 ;  /* 0x00000002ff057424 */ /* 0x000fc400078e00ff */
[----:B------:R-:W-:Y:S01]  /*00b0*/  BAR.SYNC.DEFER_BLOCKING 0x0 ;  /* 0x0000000000007b1d */ /* 0x000fe20000010000 */
[----:B0-----:R-:W-:-:S07]  /*00c0*/  IMAD.MOV.U32 R6, RZ, RZ, R2 ;  /* 0x000000ffff067224 */ /* 0x001fce00078e0002 */
[----:B------:R-:W-:-:S15]  /*00d0*/  IMMA.16816.S8.S8 R4, R2.ROW, R0.COL, R4 ;  /* 0x0000000002047237 */ /* 0x000fde0000405404 */
[----:B------:R-:W-:-:S01]  /*00e0*/  NOP ;  /* 0x0000000000007918 */ /* 0x000fc20000000000 */
[----:B------:R-:W-:Y:S01]  /*00f0*/  MOV R5, 0x2 ;  /* 0x0000000200057802 */ /* 0x000fe20000000f00 */
[----:B------:R-:W-:Y:S01]  /*0100*/  IMAD.MOV.U32 R6, RZ, RZ, R2 ;  /* 0x000000ffff067224 */ /* 0x000fe200078e0002 */
[----:B------:R-:W-:-:S07]  /*0110*/  MOV R7, 0x22 ;  /* 0x0000002200077802 */ /* 0x000fce0000000f00 */
[----:B------:R-:W-:-:S15]  /*0120*/  IMMA.16816.S8.S8 R4, R2.ROW, R0.COL, R4 ;  /* 0x0000000002047237 */ /* 0x000fde0000405404 */
[----:B------:R-:W-:-:S01]  /*0130*/  NOP ;  /* 0x0000000000007918 */ /* 0x000fc20000000000 */
[----:B------:R-:W-:Y:S01]  /*0140*/  MOV R6, R2 ;  /* 0x0000000200067202 */ /* 0x000fe20000000f00 */
[----:B------:R-:W-:Y:S02]  /*0150*/  IMAD.MOV.U32 R5, RZ, RZ, 0x2 ;  /* 0x00000002ff057424 */ /* 0x000fe400078e00ff */
[----:B------:R-:W-:-:S07]  /*0160*/  IMAD.MOV.U32 R7, RZ, RZ, 0x22 ;  /* 0x00000022ff077424 */ /* 0x000fce00078e00ff */
        /* <DEDUP_REMOVED lines=235> */
[----:B------:R-:W-:Y:S01]  /*1020*/  IMMA.16816.S8.S8 R4, R2.ROW, R0.COL, R4 ;  /* 0x0000000002047237 */ /* 0x000fe20000405404 */
[----:B------:R-:W-:Y:S01]  /*1030*/  CS2R.32 R13, SR_CLOCKLO ;  /* 0x00000000000d7805 */ /* 0x000fe20000005000 */
[----:B------:R-:W0:Y:S03]  /*1040*/  LDC.64 R10, c[0x0][0x390] ;  /* 0x0000e400ff0a7b82 */ /* 0x000e260000000a00 */
[----:B--2---:R-:W-:-:S05]  /*1050*/  IADD3 R13, PT, PT, R13, -UR6, RZ ;  /* 0x800000060d0d7c10 */ /* 0x004fca000fffe0ff */
[----:B------:R-:W2:Y:S01]  /*1060*/  LDC.64 R8, c[0x0][0x388] ;  /* 0x0000e200ff087b82 */ /* 0x000ea20000000a00 */
[----:B0-----:R-:W-:-:S05]  /*1070*/  IMAD.WIDE.U32 R2, R2, 0x4, R10 ;  /* 0x0000000402027825 */ /* 0x001fca00078e000a */
[----:B-1----:R-:W-:Y:S04]  /*1080*/  STG.E desc[UR4][R2.64], R13 ;  /* 0x0000000d02007986 */ /* 0x002fe8000c101904 */
[----:B--2---:R-:W-:Y:S04]  /*1090*/  STG.E desc[UR4][R8.64], R4 ;  /* 0x0000000408007986 */ /* 0x004fe8000c101904 */
[----:B------:R-:W-:Y:S04]  /*10a0*/  STG.E desc[UR4][R8.64+0x4], R5 ;  /* 0x0000040508007986 */ /* 0x000fe8000c101904 */
[----:B------:R-:W-:Y:S04]  /*10b0*/  STG.E desc[UR4][R8.64+0x8], R6 ;  /* 0x0000080608007986 */ /* 0x000fe8000c101904 */
[----:B------:R-:W-:Y:S01]  /*10c0*/  STG.E desc[UR4][R8.64+0xc], R7 ;  /* 0x00000c0708007986 */ /* 0x000fe2000c101904 */
[----:B------:R-:W-:Y:S05]  /*10d0*/  EXIT ;  /* 0x000000000000794d */ /* 0x000fea0003800000 */
.L_x_2:
        /* <DEDUP_REMOVED lines=10> */
.L_x_6:


//--------------------- .text._Z28wmm_m16n16k16_latency_kernelPKjPjS1_ --------------------------
	.section	.text._Z28wmm_m16n16k16_latency_kernelPKjPjS1_,"ax",@progbits
	.align	128
        .global         _Z28wmm_m16n16k16_latency_kernelPKjPjS1_
        .type           _Z28wmm_m16n16k16_latency_kernelPKjPjS1_,@function
        .size           _Z28wmm_m16n16k16_latency_kernelPKjPjS1_,(.L_x_7 - _Z28wmm_m16n16k16_latency_kernelPKjPjS1_)
        .other          _Z28wmm_m16n16k16_latency_kernelPKjPjS1_,@"STO_CUDA_ENTRY STV_DEFAULT"
_Z28wmm_m16n16k16_latency_kernelPKjPjS1_:
.text._Z28wmm_m16n16k16_latency_kernelPKjPjS1_:
[----:B------:R-:W-:Y:S08]  /*0000*/  LDC R1, c[0x0][0x37c] ;  /* 0x0000df00ff017b82 */ /* 0x000ff00000000800 */
[----:B------:R-:W-:Y:S06]  /*0010*/  BAR.SYNC.DEFER_BLOCKING 0x0 ;  /* 0x0000000000007b1d */ /* 0x000fec0000010000 */
[----:B------:R-:W0:Y:S01]  /*0020*/  LDCU.64 UR4, c[0x0][0x358] ;  /* 0x00006b00ff0477ac */ /* 0x000e220008000a00 */
[----:B------:R-:W-:Y:S01]  /*0030*/  NOP ;  /* 0x0000000000007918 */ /* 0x000fe20000000000 */
[----:B------:R-:W1:Y:S01]  /*0040*/  S2UR UR6, SR_CLOCKLO ;  /* 0x00000000000679c3 */ /* 0x000e620000005000 */
[----:B------:R-:W-:Y:S01]  /*0050*/  NOP ;  /* 0x0000000000007918 */ /* 0x000fe20000000000 */
[----:B------:R-:W-:Y:S01]  /*0060*/  MOV R0, 0x9 ;  /* 0x0000000900007802 */ /* 0x000fe20000000f00 */
[----:B------:R-:W-:Y:S01]  /*0070*/  IMAD.MOV.U32 R3, RZ, RZ, 0x2 ;  /* 0x00000002ff037424 */ /* 0x000fe200078e00ff */
[----:B------:R-:W-:Y:S01]  /*0080*/  MOV R2, 0x1 ;  /* 0x0000000100027802 */ /* 0x000fe20000000f00 */
[----:B------:R-:W-:Y:S01]  /*0090*/  IMAD.MOV.U32 R5, RZ, RZ, 0x2 ;  /* 0x00000002ff057424 */ /* 0x000fe200078e00ff */
[----:B------:R-:W-:Y:S01]  /*00a0*/  MOV R4, 0x17 ;  /* 0x0000001700047802 */ /* 0x000fe20000000f00 */
[----:B------:R-:W-:Y:S01]  /*00b0*/  IMAD.MOV.U32 R7, RZ, RZ, 0x22 ;  /* 0x00000022ff077424 */ /* 0x000fe200078e00ff */
[----:B------:R-:W-:Y:S01]  /*00c0*/  MOV R6, 0x3 ;  /* 0x0000000300067802 */ /* 0x000fe20000000f00 */
[----:B------:R-:W-:Y:S06]  /*00d0*/  BAR.SYNC.DEFER_BLOCKING 0x0 ;  /* 0x0000000000007b1d */ /* 0x000fec0000010000 */
[----:B------:R-:W-:-:S15]  /*00e0*/  IMMA.16816.S8.S8 R4, R2.ROW, R0.COL, R4 ;  /* 0x0000000002047237 */ /* 0x000fde0000405404 */
[----:B------:R-:W-:-:S01]  /*00f0*/  NOP ;  /* 0x0000000000007918 */ /* 0x000fc20000000000 */
[----:B------:R-:W-:Y:S01]  /*0100*/  MOV R5, 0x2 ;  /* 0x0000000200057802 */ /* 0x000fe20000000f00 */
[----:B------:R-:W-:Y:S01]  /*0110*/  IMAD.MOV.U32 R6, RZ, RZ, 0x3 ;  /* 0x00000003ff067424 */ /* 0x000fe200078e00ff */
[----:B------:R-:W-:-:S07]  /*0120*/  MOV R7, 0x22 ;  /* 0x0000002200077802 */ /* 0x000fce0000000f00 */
[----:B------:R-:W-:-:S15]  /*0130*/  IMMA.16816.S8.S8 R4, R2.ROW, R0.COL, R4 ;  /* 0x0000000002047237 */ /* 0x000fde0000405404 */
[----:B------:R-:W-:-:S01]  /*0140*/  NOP ;  /* 0x0000000000007918 */ /* 0x000fc20000000000 */
[----:B------:R-:W-:Y:S01]  /*0150*/  MOV R6, 0x3 ;  /* 0x0000000300067802 */ /* 0x000fe20000000f00 */
[----:B------:R-:W-:Y:S02]  /*0160*/  IMAD.MOV.U32 R5, RZ, RZ, 0x2 ;  /* 0x00000002ff057424 */ /* 0x000fe400078e00ff */
[----:B------:R-:W-:-:S07]  /*0170*/  IMAD.MOV.U32 R7, RZ, RZ, 0x22 ;  /* 0x00000022ff077424 */ /* 0x000fce00078e00ff */
        /* <DEDUP_REMOVED lines=235> */
[----:B------:R-:W-:Y:S01]  /*1030*/  IMMA.16816.S8.S8 R4, R2.ROW, R0.COL, R4 ;  /* 0x0000000002047237 */ /* 0x000fe20000405404 */
[----:B------:R-:W-:Y:S01]  /*1040*/  CS2R.32 R11, SR_CLOCKLO ;  /* 0x00000000000b7805 */ /* 0x000fe20000005000 */
[----:B------:R-:W2:Y:S01]  /*1050*/  S2R R13, SR_TID.X ;  /* 0x00000000000d7919 */ /* 0x000ea20000002100 */
[----:B------:R-:W2:Y:S03]  /*1060*/  LDC.64 R2, c[0x0][0x390] ;  /* 0x0000e400ff027b82 */ /* 0x000ea60000000a00 */
[----:B-1----:R-:W-:-:S05]  /*1070*/  VIADD R11, R11, -UR6 ;  /* 0x800000060b0b7c36 */ /* 0x002fca0008000000 */
[----:B------:R-:W1:Y:S01]  /*1080*/  LDC.64 R8, c[0x0][0x388] ;  /* 0x0000e200ff087b82 */ /* 0x000e620000000a00 */
[----:B--2---:R-:W-:-:S05]  /*1090*/  IMAD.WIDE.U32 R2, R13, 0x4, R2 ;  /* 0x000000040d027825 */ /* 0x004fca00078e0002 */
[----:B0-----:R-:W-:Y:S04]  /*10a0*/  STG.E desc[UR4][R2.64], R11 ;  /* 0x0000000b02007986 */ /* 0x001fe8000c101904 */
[----:B-1----:R-:W-:Y:S04]  /*10b0*/  STG.E desc[UR4][R8.64], R4 ;  /* 0x0000000408007986 */ /* 0x002fe8000c101904 */
[----:B------:R-:W-:Y:S04]  /*10c0*/  STG.E desc[UR4][R8.64+0x4], R5 ;  /* 0x0000040508007986 */ /* 0x000fe8000c101904 */
[----:B------:R-:W-:Y:S04]  /*10d0*/  STG.E desc[UR4][R8.64+0x8], R6 ;  /* 0x0000080608007986 */ /* 0x000fe8000c101904 */
[----:B------:R-:W-:Y:S01]  /*10e0*/  STG.E desc[UR4][R8.64+0xc], R7 ;  /* 0x00000c0708007986 */ /* 0x000fe2000c101904 */
[----:B------:R-:W-:Y:S05]  /*10f0*/  EXIT ;  /* 0x000000000000794d */ /* 0x000fea0003800000 */
.L_x_3:
        /* <DEDUP_REMOVED lines=16> */
.L_x_7:


//--------------------- .nv.shared.reserved.0     --------------------------
	.section	.nv.shared.reserved.0,"aw",@nobits
	.weak		__nv_reservedSMEM_offset_0_alias
	.size		__nv_reservedSMEM_offset_0_alias, 0, 64
	.other		__nv_reservedSMEM_offset_0_alias,@"STO_CUDA_RESERVED_SHARED STV_DEFAULT"
__nv_reservedSMEM_offset_0_alias:
	.zero		0
	.zero		64


//--------------------- .nv.constant0._Z26mma_m8n8k16_latency_kernelPKjPjS1_ --------------------------
	.section	.nv.constant0._Z26mma_m8n8k16_latency_kernelPKjPjS1_,"a",@progbits
	.sectionflags	@""
	.align	4
.nv.constant0._Z26mma_m8n8k16_latency_kernelPKjPjS1_:
	.zero		920


//--------------------- .nv.constant0._Z27mma_m16n8k32_latency_kernelPKjPjS1_ --------------------------
	.section	.nv.constant0._Z27mma_m16n8k32_latency_kernelPKjPjS1_,"a",@progbits
	.sectionflags	@""
	.align	4
.nv.constant0._Z27mma_m16n8k32_latency_kernelPKjPjS1_:
	.zero		920


//--------------------- .nv.constant0._Z27wmm_m8n32k16_latency_kernelPKjPjS1_ --------------------------
	.section	.nv.constant0._Z27wmm_m8n32k16_latency_kernelPKjPjS1_,"a",@progbits
	.sectionflags	@""
	.align	4
.nv.constant0._Z27wmm_m8n32k16_latency_kernelPKjPjS1_:
	.zero		920


//--------------------- .nv.constant0._Z28wmm_m16n16k16_latency_kernelPKjPjS1_ --------------------------
	.section	.nv.constant0._Z28wmm_m16n16k16_latency_kernelPKjPjS1_,"a",@progbits
	.sectionflags	@""
	.align	4
.nv.constant0._Z28wmm_m16n16k16_latency_kernelPKjPjS1_:
	.zero		920


//--------------------- SYMBOLS --------------------------

	.type		.nv.reservedSmem.offset0,@object
	.size		.nv.reservedSmem.offset0,0x4
